//
// Generated by NVIDIA NVVM Compiler
//
// Compiler Build ID: CL-36424714
// Cuda compilation tools, release 13.0, V13.0.88
// Based on NVVM 20.0.0
//

.version 9.0
.target sm_100
.address_size 64

	// .globl	kselect

.visible .entry kselect(
	.param .u64 .ptr .align 1 kselect_param_0,
	.param .u32 kselect_param_1,
	.param .u32 kselect_param_2,
	.param .u32 kselect_param_3
)
{
	.reg .pred 	%p<30>;
	.reg .b32 	%r<149>;
	.reg .b32 	%f<23>;
	.reg .b64 	%rd<47>;

	ld.param.u64 	%rd2, [kselect_param_0];
	ld.param.u32 	%r53, [kselect_param_1];
	ld.param.u32 	%r56, [kselect_param_2];
	ld.param.u32 	%r55, [kselect_param_3];
	cvta.to.global.u64 	%rd1, %rd2;
	mov.u32 	%r57, %tid.x;
	mov.u32 	%r58, %ctaid.x;
	mov.u32 	%r59, %ntid.x;
	mad.lo.s32 	%r1, %r58, %r59, %r57;
	mov.u32 	%r60, %tid.y;
	mov.u32 	%r61, %ctaid.y;
	mov.u32 	%r62, %ntid.y;
	mad.lo.s32 	%r63, %r61, %r62, %r60;
	setp.ge.s32 	%p1, %r1, %r53;
	setp.ge.s32 	%p2, %r63, %r56;
	or.pred  	%p3, %p1, %p2;
	@%p3 bra 	$L__BB0_2;
	add.s32 	%r64, %r1, 4;
	add.s32 	%r65, %r63, 4;
	add.s32 	%r66, %r56, 8;
	add.s32 	%r67, %r53, 8;
	shl.b32 	%r68, %r66, 2;
	add.s32 	%r69, %r65, %r68;
	mad.lo.s32 	%r70, %r69, %r67, %r64;
	cvt.rn.f32.s32 	%f1, %r70;
	mul.wide.s32 	%rd3, %r70, 4;
	add.s64 	%rd4, %rd1, %rd3;
	st.global.f32 	[%rd4], %f1;
	add.s32 	%r71, %r69, %r66;
	mad.lo.s32 	%r72, %r71, %r67, %r64;
	cvt.rn.f32.s32 	%f2, %r72;
	mul.wide.s32 	%rd5, %r72, 4;
	add.s64 	%rd6, %rd1, %rd5;
	st.global.f32 	[%rd6], %f2;
	add.s32 	%r73, %r71, %r66;
	mad.lo.s32 	%r74, %r73, %r67, %r64;
	cvt.rn.f32.s32 	%f3, %r74;
	mul.wide.s32 	%rd7, %r74, 4;
	add.s64 	%rd8, %rd1, %rd7;
	st.global.f32 	[%rd8], %f3;
	add.s32 	%r75, %r73, %r66;
	mad.lo.s32 	%r76, %r75, %r67, %r64;
	cvt.rn.f32.s32 	%f4, %r76;
	mul.wide.s32 	%rd9, %r76, 4;
	add.s64 	%rd10, %rd1, %rd9;
	st.global.f32 	[%rd10], %f4;
	mad.lo.s32 	%r77, %r55, %r66, %r65;
	mad.lo.s32 	%r78, %r77, %r67, %r64;
	cvt.rn.f32.s32 	%f5, %r78;
	mul.wide.s32 	%rd11, %r78, 4;
	add.s64 	%rd12, %rd1, %rd11;
	st.global.f32 	[%rd12], %f5;
	add.s32 	%r79, %r77, %r66;
	mad.lo.s32 	%r80, %r79, %r67, %r64;
	cvt.rn.f32.s32 	%f6, %r80;
	mul.wide.s32 	%rd13, %r80, 4;
	add.s64 	%rd14, %rd1, %rd13;
	st.global.f32 	[%rd14], %f6;
	add.s32 	%r81, %r79, %r66;
	mad.lo.s32 	%r82, %r81, %r67, %r64;
	cvt.rn.f32.s32 	%f7, %r82;
	mul.wide.s32 	%rd15, %r82, 4;
	add.s64 	%rd16, %rd1, %rd15;
	st.global.f32 	[%rd16], %f7;
	add.s32 	%r83, %r81, %r66;
	mad.lo.s32 	%r84, %r83, %r67, %r64;
	cvt.rn.f32.s32 	%f8, %r84;
	mul.wide.s32 	%rd17, %r84, 4;
	add.s64 	%rd18, %rd1, %rd17;
	st.global.f32 	[%rd18], %f8;
$L__BB0_2:
	setp.lt.u32 	%p4, %r1, 4;
	@%p4 bra 	$L__BB0_4;
	setp.lt.s32 	%p5, %r1, %r53;
	add.s32 	%r85, %r53, -4;
	setp.ge.s32 	%p6, %r1, %r85;
	setp.gt.s32 	%p7, %r55, 0;
	and.pred  	%p8, %p6, %p7;
	and.pred  	%p9, %p8, %p5;
	@%p9 bra 	$L__BB0_5;
	bra.uni 	$L__BB0_13;
$L__BB0_4:
	setp.lt.s32 	%p10, %r55, 1;
	@%p10 bra 	$L__BB0_13;
$L__BB0_5:
	add.s32 	%r3, %r53, 8;
	add.s32 	%r4, %r56, 8;
	add.s32 	%r5, %r63, 4;
	add.s32 	%r6, %r1, 4;
	and.b32  	%r7, %r55, 3;
	setp.lt.u32 	%p11, %r55, 4;
	mov.b32 	%r141, 0;
	@%p11 bra 	$L__BB0_8;
	and.b32  	%r141, %r55, 2147483644;
	neg.s32 	%r139, %r141;
	mad.lo.s32 	%r87, %r56, 5, %r63;
	add.s32 	%r88, %r87, 44;
	mad.lo.s32 	%r138, %r88, %r3, %r1;
	shl.b32 	%r89, %r56, 2;
	add.s32 	%r90, %r89, 32;
	mul.lo.s32 	%r11, %r90, %r3;
	mad.lo.s32 	%r91, %r56, 6, %r63;
	add.s32 	%r92, %r91, 52;
	mad.lo.s32 	%r137, %r92, %r3, %r1;
	mad.lo.s32 	%r93, %r56, 7, %r63;
	add.s32 	%r94, %r93, 60;
	mad.lo.s32 	%r136, %r94, %r3, %r1;
	add.s32 	%r95, %r63, %r89;
	add.s32 	%r96, %r95, 36;
	mad.lo.s32 	%r135, %r96, %r3, %r1;
$L__BB0_7:
	.pragma "nounroll";
	add.s32 	%r97, %r135, 4;
	cvt.rn.f32.s32 	%f9, %r97;
	mul.wide.s32 	%rd19, %r97, 4;
	add.s64 	%rd20, %rd1, %rd19;
	st.global.f32 	[%rd20], %f9;
	add.s32 	%r98, %r138, 4;
	cvt.rn.f32.s32 	%f10, %r98;
	mul.wide.s32 	%rd21, %r98, 4;
	add.s64 	%rd22, %rd1, %rd21;
	st.global.f32 	[%rd22], %f10;
	add.s32 	%r99, %r137, 4;
	cvt.rn.f32.s32 	%f11, %r99;
	mul.wide.s32 	%rd23, %r99, 4;
	add.s64 	%rd24, %rd1, %rd23;
	st.global.f32 	[%rd24], %f11;
	add.s32 	%r100, %r136, 4;
	cvt.rn.f32.s32 	%f12, %r100;
	mul.wide.s32 	%rd25, %r100, 4;
	add.s64 	%rd26, %rd1, %rd25;
	st.global.f32 	[%rd26], %f12;
	add.s32 	%r139, %r139, 4;
	add.s32 	%r138, %r138, %r11;
	add.s32 	%r137, %r137, %r11;
	add.s32 	%r136, %r136, %r11;
	add.s32 	%r135, %r135, %r11;
	setp.ne.s32 	%p12, %r139, 0;
	@%p12 bra 	$L__BB0_7;
$L__BB0_8:
	setp.eq.s32 	%p13, %r7, 0;
	@%p13 bra 	$L__BB0_13;
	setp.eq.s32 	%p14, %r7, 1;
	@%p14 bra 	$L__BB0_11;
	add.s32 	%r101, %r141, 4;
	mad.lo.s32 	%r102, %r101, %r4, %r5;
	mad.lo.s32 	%r103, %r102, %r3, %r6;
	cvt.rn.f32.s32 	%f13, %r103;
	mul.wide.s32 	%rd27, %r103, 4;
	add.s64 	%rd28, %rd1, %rd27;
	st.global.f32 	[%rd28], %f13;
	add.s32 	%r104, %r102, %r4;
	mad.lo.s32 	%r105, %r104, %r3, %r6;
	cvt.rn.f32.s32 	%f14, %r105;
	mul.wide.s32 	%rd29, %r105, 4;
	add.s64 	%rd30, %rd1, %rd29;
	st.global.f32 	[%rd30], %f14;
	add.s32 	%r141, %r141, 2;
$L__BB0_11:
	and.b32  	%r106, %r55, 1;
	setp.eq.b32 	%p15, %r106, 1;
	not.pred 	%p16, %p15;
	@%p16 bra 	$L__BB0_13;
	add.s32 	%r107, %r141, 4;
	mad.lo.s32 	%r108, %r107, %r4, %r5;
	mad.lo.s32 	%r109, %r108, %r3, %r6;
	cvt.rn.f32.s32 	%f15, %r109;
	mul.wide.s32 	%rd31, %r109, 4;
	add.s64 	%rd32, %rd1, %rd31;
	st.global.f32 	[%rd32], %f15;
$L__BB0_13:
	setp.lt.u32 	%p17, %r63, 4;
	@%p17 bra 	$L__BB0_15;
	setp.lt.s32 	%p18, %r63, %r56;
	add.s32 	%r110, %r56, -4;
	setp.ge.s32 	%p19, %r63, %r110;
	setp.gt.s32 	%p20, %r55, 0;
	and.pred  	%p21, %p19, %p20;
	and.pred  	%p22, %p21, %p18;
	@%p22 bra 	$L__BB0_16;
	bra.uni 	$L__BB0_24;
$L__BB0_15:
	setp.lt.s32 	%p23, %r55, 1;
	@%p23 bra 	$L__BB0_24;
$L__BB0_16:
	add.s32 	%r28, %r53, 8;
	add.s32 	%r29, %r56, 8;
	add.s32 	%r30, %r63, 4;
	add.s32 	%r31, %r1, 4;
	and.b32  	%r32, %r55, 3;
	setp.lt.u32 	%p24, %r55, 4;
	mov.b32 	%r148, 0;
	@%p24 bra 	$L__BB0_19;
	and.b32  	%r148, %r55, 2147483644;
	neg.s32 	%r146, %r148;
	mad.lo.s32 	%r112, %r56, 5, %r63;
	add.s32 	%r113, %r112, 44;
	mad.lo.s32 	%r145, %r113, %r28, %r1;
	shl.b32 	%r114, %r56, 2;
	add.s32 	%r115, %r114, 32;
	mul.lo.s32 	%r36, %r115, %r28;
	mad.lo.s32 	%r116, %r56, 6, %r63;
	add.s32 	%r117, %r116, 52;
	mad.lo.s32 	%r144, %r117, %r28, %r1;
	mad.lo.s32 	%r118, %r56, 7, %r63;
	add.s32 	%r119, %r118, 60;
	mad.lo.s32 	%r143, %r119, %r28, %r1;
	add.s32 	%r120, %r63, %r114;
	add.s32 	%r121, %r120, 36;
	mad.lo.s32 	%r142, %r121, %r28, %r1;
$L__BB0_18:
	.pragma "nounroll";
	add.s32 	%r122, %r142, 4;
	cvt.rn.f32.s32 	%f16, %r122;
	mul.wide.s32 	%rd33, %r122, 4;
	add.s64 	%rd34, %rd1, %rd33;
	st.global.f32 	[%rd34], %f16;
	add.s32 	%r123, %r145, 4;
	cvt.rn.f32.s32 	%f17, %r123;
	mul.wide.s32 	%rd35, %r123, 4;
	add.s64 	%rd36, %rd1, %rd35;
	st.global.f32 	[%rd36], %f17;
	add.s32 	%r124, %r144, 4;
	cvt.rn.f32.s32 	%f18, %r124;
	mul.wide.s32 	%rd37, %r124, 4;
	add.s64 	%rd38, %rd1, %rd37;
	st.global.f32 	[%rd38], %f18;
	add.s32 	%r125, %r143, 4;
	cvt.rn.f32.s32 	%f19, %r125;
	mul.wide.s32 	%rd39, %r125, 4;
	add.s64 	%rd40, %rd1, %rd39;
	st.global.f32 	[%rd40], %f19;
	add.s32 	%r146, %r146, 4;
	add.s32 	%r145, %r145, %r36;
	add.s32 	%r144, %r144, %r36;
	add.s32 	%r143, %r143, %r36;
	add.s32 	%r142, %r142, %r36;
	setp.ne.s32 	%p25, %r146, 0;
	@%p25 bra 	$L__BB0_18;
$L__BB0_19:
	setp.eq.s32 	%p26, %r32, 0;
	@%p26 bra 	$L__BB0_24;
	setp.eq.s32 	%p27, %r32, 1;
	@%p27 bra 	$L__BB0_22;
	add.s32 	%r126, %r148, 4;
	mad.lo.s32 	%r127, %r126, %r29, %r30;
	mad.lo.s32 	%r128, %r127, %r28, %r31;
	cvt.rn.f32.s32 	%f20, %r128;
	mul.wide.s32 	%rd41, %r128, 4;
	add.s64 	%rd42, %rd1, %rd41;
	st.global.f32 	[%rd42], %f20;
	add.s32 	%r129, %r127, %r29;
	mad.lo.s32 	%r130, %r129, %r28, %r31;
	cvt.rn.f32.s32 	%f21, %r130;
	mul.wide.s32 	%rd43, %r130, 4;
	add.s64 	%rd44, %rd1, %rd43;
	st.global.f32 	[%rd44], %f21;
	add.s32 	%r148, %r148, 2;
$L__BB0_22:
	and.b32  	%r131, %r55, 1;
	setp.eq.b32 	%p28, %r131, 1;
	not.pred 	%p29, %p28;
	@%p29 bra 	$L__BB0_24;
	add.s32 	%r132, %r148, 4;
	mad.lo.s32 	%r133, %r132, %r29, %r30;
	mad.lo.s32 	%r134, %r133, %r28, %r31;
	cvt.rn.f32.s32 	%f22, %r134;
	mul.wide.s32 	%rd45, %r134, 4;
	add.s64 	%rd46, %rd1, %rd45;
	st.global.f32 	[%rd46], %f22;
$L__BB0_24:
	ret;

}
	// .globl	pack_south
.visible .entry pack_south(
	.param .u32 pack_south_param_0,
	.param .u32 pack_south_param_1,
	.param .u32 pack_south_param_2,
	.param .u64 .ptr .align 1 pack_south_param_3,
	.param .u64 .ptr .align 1 pack_south_param_4
)
{
	.reg .pred 	%p<4>;
	.reg .b32 	%r<33>;
	.reg .b32 	%f<5>;
	.reg .b64 	%rd<21>;

	ld.param.u32 	%r3, [pack_south_param_0];
	ld.param.u32 	%r5, [pack_south_param_1];
	ld.param.u64 	%rd1, [pack_south_param_3];
	ld.param.u64 	%rd2, [pack_south_param_4];
	mov.u32 	%r6, %tid.x;
	mov.u32 	%r7, %ctaid.x;
	mov.u32 	%r8, %ntid.x;
	mad.lo.s32 	%r1, %r7, %r8, %r6;
	mov.u32 	%r9, %tid.y;
	mov.u32 	%r10, %ctaid.y;
	mov.u32 	%r11, %ntid.y;
	mad.lo.s32 	%r12, %r10, %r11, %r9;
	setp.ge.s32 	%p1, %r1, %r3;
	setp.ge.s32 	%p2, %r12, %r5;
	or.pred  	%p3, %p1, %p2;
	@%p3 bra 	$L__BB1_2;
	cvta.to.global.u64 	%rd3, %rd1;
	cvta.to.global.u64 	%rd4, %rd2;
	add.s32 	%r13, %r1, 4;
	add.s32 	%r14, %r5, 8;
	shl.b32 	%r15, %r14, 2;
	add.s32 	%r16, %r12, %r15;
	add.s32 	%r17, %r3, 8;
	add.s32 	%r18, %r16, 4;
	mad.lo.s32 	%r19, %r18, %r17, %r13;
	mul.wide.s32 	%rd5, %r19, 4;
	add.s64 	%rd6, %rd3, %rd5;
	ld.global.f32 	%f1, [%rd6];
	mad.lo.s32 	%r20, %r12, %r3, %r1;
	mul.wide.s32 	%rd7, %r20, 4;
	add.s64 	%rd8, %rd4, %rd7;
	st.global.f32 	[%rd8], %f1;
	add.s32 	%r21, %r18, %r14;
	mad.lo.s32 	%r22, %r21, %r17, %r13;
	mul.wide.s32 	%rd9, %r22, 4;
	add.s64 	%rd10, %rd3, %rd9;
	ld.global.f32 	%f2, [%rd10];
	add.s32 	%r23, %r5, %r12;
	mad.lo.s32 	%r24, %r23, %r3, %r1;
	mul.wide.s32 	%rd11, %r24, 4;
	add.s64 	%rd12, %rd4, %rd11;
	st.global.f32 	[%rd12], %f2;
	add.s32 	%r25, %r21, %r14;
	mad.lo.s32 	%r26, %r25, %r17, %r13;
	mul.wide.s32 	%rd13, %r26, 4;
	add.s64 	%rd14, %rd3, %rd13;
	ld.global.f32 	%f3, [%rd14];
	add.s32 	%r27, %r23, %r5;
	mad.lo.s32 	%r28, %r27, %r3, %r1;
	mul.wide.s32 	%rd15, %r28, 4;
	add.s64 	%rd16, %rd4, %rd15;
	st.global.f32 	[%rd16], %f3;
	add.s32 	%r29, %r25, %r14;
	mad.lo.s32 	%r30, %r29, %r17, %r13;
	mul.wide.s32 	%rd17, %r30, 4;
	add.s64 	%rd18, %rd3, %rd17;
	ld.global.f32 	%f4, [%rd18];
	add.s32 	%r31, %r27, %r5;
	mad.lo.s32 	%r32, %r31, %r3, %r1;
	mul.wide.s32 	%rd19, %r32, 4;
	add.s64 	%rd20, %rd4, %rd19;
	st.global.f32 	[%rd20], %f4;
$L__BB1_2:
	ret;

}
	// .globl	unpack_south
.visible .entry unpack_south(
	.param .u32 unpack_south_param_0,
	.param .u32 unpack_south_param_1,
	.param .u32 unpack_south_param_2,
	.param .u64 .ptr .align 1 unpack_south_param_3,
	.param .u64 .ptr .align 1 unpack_south_param_4
)
{
	.reg .pred 	%p<4>;
	.reg .b32 	%r<33>;
	.reg .b32 	%f<5>;
	.reg .b64 	%rd<21>;

	ld.param.u32 	%r3, [unpack_south_param_0];
	ld.param.u32 	%r5, [unpack_south_param_1];
	ld.param.u64 	%rd1, [unpack_south_param_3];
	ld.param.u64 	%rd2, [unpack_south_param_4];
	mov.u32 	%r6, %tid.x;
	mov.u32 	%r7, %ctaid.x;
	mov.u32 	%r8, %ntid.x;
	mad.lo.s32 	%r1, %r7, %r8, %r6;
	mov.u32 	%r9, %tid.y;
	mov.u32 	%r10, %ctaid.y;
	mov.u32 	%r11, %ntid.y;
	mad.lo.s32 	%r12, %r10, %r11, %r9;
	setp.ge.s32 	%p1, %r1, %r3;
	setp.ge.s32 	%p2, %r12, %r5;
	or.pred  	%p3, %p1, %p2;
	@%p3 bra 	$L__BB2_2;
	cvta.to.global.u64 	%rd3, %rd2;
	cvta.to.global.u64 	%rd4, %rd1;
	add.s32 	%r13, %r1, 4;
	add.s32 	%r14, %r5, 8;
	shl.b32 	%r15, %r14, 2;
	add.s32 	%r16, %r12, %r15;
	add.s32 	%r17, %r3, 8;
	mad.lo.s32 	%r18, %r12, %r3, %r1;
	mul.wide.s32 	%rd5, %r18, 4;
	add.s64 	%rd6, %rd3, %rd5;
	ld.global.f32 	%f1, [%rd6];
	add.s32 	%r19, %r16, 4;
	mad.lo.s32 	%r20, %r19, %r17, %r13;
	mul.wide.s32 	%rd7, %r20, 4;
	add.s64 	%rd8, %rd4, %rd7;
	st.global.f32 	[%rd8], %f1;
	add.s32 	%r21, %r5, %r12;
	mad.lo.s32 	%r22, %r21, %r3, %r1;
	mul.wide.s32 	%rd9, %r22, 4;
	add.s64 	%rd10, %rd3, %rd9;
	ld.global.f32 	%f2, [%rd10];
	add.s32 	%r23, %r19, %r14;
	mad.lo.s32 	%r24, %r23, %r17, %r13;
	mul.wide.s32 	%rd11, %r24, 4;
	add.s64 	%rd12, %rd4, %rd11;
	st.global.f32 	[%rd12], %f2;
	add.s32 	%r25, %r21, %r5;
	mad.lo.s32 	%r26, %r25, %r3, %r1;
	mul.wide.s32 	%rd13, %r26, 4;
	add.s64 	%rd14, %rd3, %rd13;
	ld.global.f32 	%f3, [%rd14];
	add.s32 	%r27, %r23, %r14;
	mad.lo.s32 	%r28, %r27, %r17, %r13;
	mul.wide.s32 	%rd15, %r28, 4;
	add.s64 	%rd16, %rd4, %rd15;
	st.global.f32 	[%rd16], %f3;
	add.s32 	%r29, %r25, %r5;
	mad.lo.s32 	%r30, %r29, %r3, %r1;
	mul.wide.s32 	%rd17, %r30, 4;
	add.s64 	%rd18, %rd3, %rd17;
	ld.global.f32 	%f4, [%rd18];
	add.s32 	%r31, %r27, %r14;
	mad.lo.s32 	%r32, %r31, %r17, %r13;
	mul.wide.s32 	%rd19, %r32, 4;
	add.s64 	%rd20, %rd4, %rd19;
	st.global.f32 	[%rd20], %f4;
$L__BB2_2:
	ret;

}
	// .globl	pack_north
.visible .entry pack_north(
	.param .u32 pack_north_param_0,
	.param .u32 pack_north_param_1,
	.param .u32 pack_north_param_2,
	.param .u64 .ptr .align 1 pack_north_param_3,
	.param .u64 .ptr .align 1 pack_north_param_4
)
{
	.reg .pred 	%p<4>;
	.reg .b32 	%r<33>;
	.reg .b32 	%f<5>;
	.reg .b64 	%rd<21>;

	ld.param.u32 	%r3, [pack_north_param_0];
	ld.param.u32 	%r6, [pack_north_param_1];
	ld.param.u32 	%r5, [pack_north_param_2];
	ld.param.u64 	%rd1, [pack_north_param_3];
	ld.param.u64 	%rd2, [pack_north_param_4];
	mov.u32 	%r7, %tid.x;
	mov.u32 	%r8, %ctaid.x;
	mov.u32 	%r9, %ntid.x;
	mad.lo.s32 	%r1, %r8, %r9, %r7;
	mov.u32 	%r10, %tid.y;
	mov.u32 	%r11, %ctaid.y;
	mov.u32 	%r12, %ntid.y;
	mad.lo.s32 	%r13, %r11, %r12, %r10;
	setp.ge.s32 	%p1, %r1, %r3;
	setp.ge.s32 	%p2, %r13, %r6;
	or.pred  	%p3, %p1, %p2;
	@%p3 bra 	$L__BB3_2;
	cvta.to.global.u64 	%rd3, %rd1;
	cvta.to.global.u64 	%rd4, %rd2;
	add.s32 	%r14, %r3, 8;
	add.s32 	%r15, %r6, 8;
	mad.lo.s32 	%r16, %r5, %r15, %r13;
	add.s32 	%r17, %r1, 4;
	add.s32 	%r18, %r16, 4;
	mad.lo.s32 	%r19, %r18, %r14, %r17;
	mul.wide.s32 	%rd5, %r19, 4;
	add.s64 	%rd6, %rd3, %rd5;
	ld.global.f32 	%f1, [%rd6];
	mad.lo.s32 	%r20, %r13, %r3, %r1;
	mul.wide.s32 	%rd7, %r20, 4;
	add.s64 	%rd8, %rd4, %rd7;
	st.global.f32 	[%rd8], %f1;
	add.s32 	%r21, %r18, %r15;
	mad.lo.s32 	%r22, %r21, %r14, %r17;
	mul.wide.s32 	%rd9, %r22, 4;
	add.s64 	%rd10, %rd3, %rd9;
	ld.global.f32 	%f2, [%rd10];
	add.s32 	%r23, %r6, %r13;
	mad.lo.s32 	%r24, %r23, %r3, %r1;
	mul.wide.s32 	%rd11, %r24, 4;
	add.s64 	%rd12, %rd4, %rd11;
	st.global.f32 	[%rd12], %f2;
	add.s32 	%r25, %r21, %r15;
	mad.lo.s32 	%r26, %r25, %r14, %r17;
	mul.wide.s32 	%rd13, %r26, 4;
	add.s64 	%rd14, %rd3, %rd13;
	ld.global.f32 	%f3, [%rd14];
	add.s32 	%r27, %r23, %r6;
	mad.lo.s32 	%r28, %r27, %r3, %r1;
	mul.wide.s32 	%rd15, %r28, 4;
	add.s64 	%rd16, %rd4, %rd15;
	st.global.f32 	[%rd16], %f3;
	add.s32 	%r29, %r25, %r15;
	mad.lo.s32 	%r30, %r29, %r14, %r17;
	mul.wide.s32 	%rd17, %r30, 4;
	add.s64 	%rd18, %rd3, %rd17;
	ld.global.f32 	%f4, [%rd18];
	add.s32 	%r31, %r27, %r6;
	mad.lo.s32 	%r32, %r31, %r3, %r1;
	mul.wide.s32 	%rd19, %r32, 4;
	add.s64 	%rd20, %rd4, %rd19;
	st.global.f32 	[%rd20], %f4;
$L__BB3_2:
	ret;

}
	// .globl	unpack_north
.visible .entry unpack_north(
	.param .u32 unpack_north_param_0,
	.param .u32 unpack_north_param_1,
	.param .u32 unpack_north_param_2,
	.param .u64 .ptr .align 1 unpack_north_param_3,
	.param .u64 .ptr .align 1 unpack_north_param_4
)
{
	.reg .pred 	%p<4>;
	.reg .b32 	%r<33>;
	.reg .b32 	%f<5>;
	.reg .b64 	%rd<21>;

	ld.param.u32 	%r3, [unpack_north_param_0];
	ld.param.u32 	%r6, [unpack_north_param_1];
	ld.param.u32 	%r5, [unpack_north_param_2];
	ld.param.u64 	%rd1, [unpack_north_param_3];
	ld.param.u64 	%rd2, [unpack_north_param_4];
	mov.u32 	%r7, %tid.x;
	mov.u32 	%r8, %ctaid.x;
	mov.u32 	%r9, %ntid.x;
	mad.lo.s32 	%r1, %r8, %r9, %r7;
	mov.u32 	%r10, %tid.y;
	mov.u32 	%r11, %ctaid.y;
	mov.u32 	%r12, %ntid.y;
	mad.lo.s32 	%r13, %r11, %r12, %r10;
	setp.ge.s32 	%p1, %r1, %r3;
	setp.ge.s32 	%p2, %r13, %r6;
	or.pred  	%p3, %p1, %p2;
	@%p3 bra 	$L__BB4_2;
	cvta.to.global.u64 	%rd3, %rd2;
	cvta.to.global.u64 	%rd4, %rd1;
	add.s32 	%r14, %r3, 8;
	add.s32 	%r15, %r6, 8;
	mad.lo.s32 	%r16, %r5, %r15, %r13;
	add.s32 	%r17, %r1, 4;
	mad.lo.s32 	%r18, %r13, %r3, %r1;
	mul.wide.s32 	%rd5, %r18, 4;
	add.s64 	%rd6, %rd3, %rd5;
	ld.global.f32 	%f1, [%rd6];
	add.s32 	%r19, %r16, 4;
	mad.lo.s32 	%r20, %r19, %r14, %r17;
	mul.wide.s32 	%rd7, %r20, 4;
	add.s64 	%rd8, %rd4, %rd7;
	st.global.f32 	[%rd8], %f1;
	add.s32 	%r21, %r6, %r13;
	mad.lo.s32 	%r22, %r21, %r3, %r1;
	mul.wide.s32 	%rd9, %r22, 4;
	add.s64 	%rd10, %rd3, %rd9;
	ld.global.f32 	%f2, [%rd10];
	add.s32 	%r23, %r19, %r15;
	mad.lo.s32 	%r24, %r23, %r14, %r17;
	mul.wide.s32 	%rd11, %r24, 4;
	add.s64 	%rd12, %rd4, %rd11;
	st.global.f32 	[%rd12], %f2;
	add.s32 	%r25, %r21, %r6;
	mad.lo.s32 	%r26, %r25, %r3, %r1;
	mul.wide.s32 	%rd13, %r26, 4;
	add.s64 	%rd14, %rd3, %rd13;
	ld.global.f32 	%f3, [%rd14];
	add.s32 	%r27, %r23, %r15;
	mad.lo.s32 	%r28, %r27, %r14, %r17;
	mul.wide.s32 	%rd15, %r28, 4;
	add.s64 	%rd16, %rd4, %rd15;
	st.global.f32 	[%rd16], %f3;
	add.s32 	%r29, %r25, %r6;
	mad.lo.s32 	%r30, %r29, %r3, %r1;
	mul.wide.s32 	%rd17, %r30, 4;
	add.s64 	%rd18, %rd3, %rd17;
	ld.global.f32 	%f4, [%rd18];
	add.s32 	%r31, %r27, %r15;
	mad.lo.s32 	%r32, %r31, %r14, %r17;
	mul.wide.s32 	%rd19, %r32, 4;
	add.s64 	%rd20, %rd4, %rd19;
	st.global.f32 	[%rd20], %f4;
$L__BB4_2:
	ret;

}
	// .globl	pack_west
.visible .entry pack_west(
	.param .u32 pack_west_param_0,
	.param .u32 pack_west_param_1,
	.param .u32 pack_west_param_2,
	.param .u64 .ptr .align 1 pack_west_param_3,
	.param .u64 .ptr .align 1 pack_west_param_4
)
{
	.reg .pred 	%p<12>;
	.reg .b32 	%r<179>;
	.reg .b32 	%f<16>;
	.reg .b64 	%rd<65>;

	ld.param.u32 	%r68, [pack_west_param_0];
	ld.param.u32 	%r69, [pack_west_param_1];
	ld.param.u32 	%r70, [pack_west_param_2];
	ld.param.u64 	%rd3, [pack_west_param_3];
	ld.param.u64 	%rd4, [pack_west_param_4];
	cvta.to.global.u64 	%rd1, %rd4;
	cvta.to.global.u64 	%rd2, %rd3;
	mov.u32 	%r71, %tid.x;
	mov.u32 	%r72, %ctaid.x;
	mov.u32 	%r73, %ntid.x;
	mad.lo.s32 	%r1, %r72, %r73, %r71;
	mov.u32 	%r2, %tid.y;
	mov.u32 	%r74, %ctaid.y;
	mov.u32 	%r75, %ntid.y;
	mul.lo.s32 	%r3, %r74, %r75;
	add.s32 	%r4, %r3, %r2;
	setp.gt.u32 	%p1, %r1, 3;
	setp.lt.s32 	%p2, %r70, 1;
	or.pred  	%p3, %p1, %p2;
	@%p3 bra 	$L__BB5_12;
	add.s32 	%r5, %r68, 8;
	add.s32 	%r6, %r69, 8;
	setp.lt.u32 	%p4, %r70, 8;
	mov.b32 	%r177, 0;
	@%p4 bra 	$L__BB5_4;
	and.b32  	%r77, %r70, 2147483640;
	neg.s32 	%r175, %r77;
	mad.lo.s32 	%r78, %r69, 7, %r4;
	shl.b32 	%r79, %r78, 2;
	add.s32 	%r174, %r1, %r79;
	mad.lo.s32 	%r80, %r69, 6, %r4;
	shl.b32 	%r81, %r80, 2;
	add.s32 	%r173, %r1, %r81;
	mad.lo.s32 	%r82, %r69, 5, %r4;
	shl.b32 	%r83, %r82, 2;
	add.s32 	%r172, %r1, %r83;
	shl.b32 	%r84, %r69, 2;
	add.s32 	%r85, %r4, %r84;
	shl.b32 	%r86, %r85, 2;
	add.s32 	%r171, %r1, %r86;
	mad.lo.s32 	%r87, %r69, 3, %r4;
	shl.b32 	%r88, %r87, 2;
	add.s32 	%r170, %r1, %r88;
	shl.b32 	%r89, %r69, 1;
	add.s32 	%r90, %r4, %r89;
	shl.b32 	%r91, %r90, 2;
	add.s32 	%r169, %r1, %r91;
	add.s32 	%r92, %r2, %r69;
	add.s32 	%r93, %r92, %r3;
	shl.b32 	%r94, %r93, 2;
	add.s32 	%r168, %r1, %r94;
	shl.b32 	%r95, %r4, 2;
	add.s32 	%r167, %r1, %r95;
	add.s32 	%r96, %r82, 44;
	mad.lo.s32 	%r166, %r96, %r5, %r1;
	shl.b32 	%r97, %r69, 3;
	add.s32 	%r98, %r80, 52;
	mad.lo.s32 	%r165, %r98, %r5, %r1;
	add.s32 	%r99, %r78, 60;
	mad.lo.s32 	%r164, %r99, %r5, %r1;
	add.s32 	%r100, %r4, %r97;
	add.s32 	%r101, %r100, 68;
	mad.lo.s32 	%r163, %r101, %r5, %r1;
	mad.lo.s32 	%r102, %r69, 9, %r4;
	add.s32 	%r103, %r102, 76;
	mad.lo.s32 	%r162, %r103, %r5, %r1;
	mad.lo.s32 	%r104, %r69, 10, %r4;
	add.s32 	%r105, %r104, 84;
	mad.lo.s32 	%r161, %r105, %r5, %r1;
	mad.lo.s32 	%r106, %r69, 11, %r4;
	add.s32 	%r107, %r106, 92;
	mad.lo.s32 	%r160, %r107, %r5, %r1;
	add.s32 	%r108, %r85, 36;
	mad.lo.s32 	%r159, %r108, %r5, %r1;
$L__BB5_3:
	.pragma "nounroll";
	and.b32  	%r177, %r70, 2147483640;
	add.s32 	%r109, %r159, 4;
	mul.wide.s32 	%rd5, %r109, 4;
	add.s64 	%rd6, %rd2, %rd5;
	ld.global.f32 	%f1, [%rd6];
	mul.wide.s32 	%rd7, %r167, 4;
	add.s64 	%rd8, %rd1, %rd7;
	st.global.f32 	[%rd8], %f1;
	add.s32 	%r110, %r166, 4;
	mul.wide.s32 	%rd9, %r110, 4;
	add.s64 	%rd10, %rd2, %rd9;
	ld.global.f32 	%f2, [%rd10];
	mul.wide.s32 	%rd11, %r168, 4;
	add.s64 	%rd12, %rd1, %rd11;
	st.global.f32 	[%rd12], %f2;
	add.s32 	%r111, %r165, 4;
	mul.wide.s32 	%rd13, %r111, 4;
	add.s64 	%rd14, %rd2, %rd13;
	ld.global.f32 	%f3, [%rd14];
	mul.wide.s32 	%rd15, %r169, 4;
	add.s64 	%rd16, %rd1, %rd15;
	st.global.f32 	[%rd16], %f3;
	add.s32 	%r112, %r164, 4;
	mul.wide.s32 	%rd17, %r112, 4;
	add.s64 	%rd18, %rd2, %rd17;
	ld.global.f32 	%f4, [%rd18];
	mul.wide.s32 	%rd19, %r170, 4;
	add.s64 	%rd20, %rd1, %rd19;
	st.global.f32 	[%rd20], %f4;
	add.s32 	%r113, %r163, 4;
	mul.wide.s32 	%rd21, %r113, 4;
	add.s64 	%rd22, %rd2, %rd21;
	ld.global.f32 	%f5, [%rd22];
	mul.wide.s32 	%rd23, %r171, 4;
	add.s64 	%rd24, %rd1, %rd23;
	st.global.f32 	[%rd24], %f5;
	add.s32 	%r114, %r162, 4;
	mul.wide.s32 	%rd25, %r114, 4;
	add.s64 	%rd26, %rd2, %rd25;
	ld.global.f32 	%f6, [%rd26];
	mul.wide.s32 	%rd27, %r172, 4;
	add.s64 	%rd28, %rd1, %rd27;
	st.global.f32 	[%rd28], %f6;
	add.s32 	%r115, %r161, 4;
	mul.wide.s32 	%rd29, %r115, 4;
	add.s64 	%rd30, %rd2, %rd29;
	ld.global.f32 	%f7, [%rd30];
	mul.wide.s32 	%rd31, %r173, 4;
	add.s64 	%rd32, %rd1, %rd31;
	st.global.f32 	[%rd32], %f7;
	add.s32 	%r116, %r160, 4;
	mul.wide.s32 	%rd33, %r116, 4;
	add.s64 	%rd34, %rd2, %rd33;
	ld.global.f32 	%f8, [%rd34];
	mul.wide.s32 	%rd35, %r174, 4;
	add.s64 	%rd36, %rd1, %rd35;
	st.global.f32 	[%rd36], %f8;
	add.s32 	%r175, %r175, 8;
	shl.b32 	%r117, %r69, 5;
	add.s32 	%r174, %r174, %r117;
	add.s32 	%r173, %r173, %r117;
	add.s32 	%r172, %r172, %r117;
	add.s32 	%r171, %r171, %r117;
	add.s32 	%r170, %r170, %r117;
	add.s32 	%r169, %r169, %r117;
	add.s32 	%r168, %r168, %r117;
	add.s32 	%r167, %r167, %r117;
	shl.b32 	%r118, %r69, 3;
	add.s32 	%r119, %r118, 64;
	mul.lo.s32 	%r120, %r119, %r5;
	add.s32 	%r166, %r166, %r120;
	add.s32 	%r165, %r165, %r120;
	add.s32 	%r164, %r164, %r120;
	add.s32 	%r163, %r163, %r120;
	add.s32 	%r162, %r162, %r120;
	add.s32 	%r161, %r161, %r120;
	add.s32 	%r160, %r160, %r120;
	add.s32 	%r159, %r159, %r120;
	setp.ne.s32 	%p5, %r175, 0;
	@%p5 bra 	$L__BB5_3;
$L__BB5_4:
	and.b32  	%r60, %r70, 7;
	setp.eq.s32 	%p6, %r60, 0;
	@%p6 bra 	$L__BB5_12;
	add.s32 	%r61, %r1, 4;
	add.s32 	%r62, %r4, 4;
	and.b32  	%r63, %r70, 3;
	setp.lt.u32 	%p7, %r60, 4;
	@%p7 bra 	$L__BB5_7;
	add.s32 	%r64, %r177, 4;
	mad.lo.s32 	%r121, %r64, %r6, %r62;
	mad.lo.s32 	%r122, %r121, %r5, %r61;
	mul.wide.s32 	%rd37, %r122, 4;
	add.s64 	%rd38, %rd2, %rd37;
	ld.global.f32 	%f9, [%rd38];
	mad.lo.s32 	%r123, %r177, %r69, %r4;
	shl.b32 	%r124, %r123, 2;
	add.s32 	%r125, %r124, %r1;
	mul.wide.s32 	%rd39, %r125, 4;
	add.s64 	%rd40, %rd1, %rd39;
	st.global.f32 	[%rd40], %f9;
	add.s32 	%r126, %r121, %r6;
	mad.lo.s32 	%r127, %r126, %r5, %r61;
	mul.wide.s32 	%rd41, %r127, 4;
	add.s64 	%rd42, %rd2, %rd41;
	ld.global.f32 	%f10, [%rd42];
	add.s32 	%r128, %r123, %r69;
	shl.b32 	%r129, %r128, 2;
	add.s32 	%r130, %r129, %r1;
	mul.wide.s32 	%rd43, %r130, 4;
	add.s64 	%rd44, %rd1, %rd43;
	st.global.f32 	[%rd44], %f10;
	add.s32 	%r131, %r126, %r6;
	mad.lo.s32 	%r132, %r131, %r5, %r61;
	mul.wide.s32 	%rd45, %r132, 4;
	add.s64 	%rd46, %rd2, %rd45;
	ld.global.f32 	%f11, [%rd46];
	add.s32 	%r133, %r128, %r69;
	shl.b32 	%r134, %r133, 2;
	add.s32 	%r135, %r134, %r1;
	mul.wide.s32 	%rd47, %r135, 4;
	add.s64 	%rd48, %rd1, %rd47;
	st.global.f32 	[%rd48], %f11;
	add.s32 	%r136, %r131, %r6;
	mad.lo.s32 	%r137, %r136, %r5, %r61;
	mul.wide.s32 	%rd49, %r137, 4;
	add.s64 	%rd50, %rd2, %rd49;
	ld.global.f32 	%f12, [%rd50];
	add.s32 	%r138, %r133, %r69;
	shl.b32 	%r139, %r138, 2;
	add.s32 	%r140, %r139, %r1;
	mul.wide.s32 	%rd51, %r140, 4;
	add.s64 	%rd52, %rd1, %rd51;
	st.global.f32 	[%rd52], %f12;
	mov.u32 	%r177, %r64;
$L__BB5_7:
	setp.eq.s32 	%p8, %r63, 0;
	@%p8 bra 	$L__BB5_12;
	setp.eq.s32 	%p9, %r63, 1;
	@%p9 bra 	$L__BB5_10;
	add.s32 	%r141, %r177, 4;
	mad.lo.s32 	%r142, %r141, %r6, %r62;
	mad.lo.s32 	%r143, %r142, %r5, %r61;
	mul.wide.s32 	%rd53, %r143, 4;
	add.s64 	%rd54, %rd2, %rd53;
	ld.global.f32 	%f13, [%rd54];
	mad.lo.s32 	%r144, %r177, %r69, %r4;
	shl.b32 	%r145, %r144, 2;
	add.s32 	%r146, %r145, %r1;
	mul.wide.s32 	%rd55, %r146, 4;
	add.s64 	%rd56, %rd1, %rd55;
	st.global.f32 	[%rd56], %f13;
	add.s32 	%r147, %r142, %r6;
	mad.lo.s32 	%r148, %r147, %r5, %r61;
	mul.wide.s32 	%rd57, %r148, 4;
	add.s64 	%rd58, %rd2, %rd57;
	ld.global.f32 	%f14, [%rd58];
	add.s32 	%r149, %r144, %r69;
	shl.b32 	%r150, %r149, 2;
	add.s32 	%r151, %r150, %r1;
	mul.wide.s32 	%rd59, %r151, 4;
	add.s64 	%rd60, %rd1, %rd59;
	st.global.f32 	[%rd60], %f14;
	add.s32 	%r177, %r177, 2;
$L__BB5_10:
	and.b32  	%r152, %r70, 1;
	setp.eq.b32 	%p10, %r152, 1;
	not.pred 	%p11, %p10;
	@%p11 bra 	$L__BB5_12;
	add.s32 	%r153, %r177, 4;
	mad.lo.s32 	%r154, %r153, %r6, %r62;
	mad.lo.s32 	%r155, %r154, %r5, %r61;
	mul.wide.s32 	%rd61, %r155, 4;
	add.s64 	%rd62, %rd2, %rd61;
	ld.global.f32 	%f15, [%rd62];
	mad.lo.s32 	%r156, %r177, %r69, %r4;
	shl.b32 	%r157, %r156, 2;
	add.s32 	%r158, %r157, %r1;
	mul.wide.s32 	%rd63, %r158, 4;
	add.s64 	%rd64, %rd1, %rd63;
	st.global.f32 	[%rd64], %f15;
$L__BB5_12:
	ret;

}
	// .globl	unpack_west
.visible .entry unpack_west(
	.param .u32 unpack_west_param_0,
	.param .u32 unpack_west_param_1,
	.param .u32 unpack_west_param_2,
	.param .u64 .ptr .align 1 unpack_west_param_3,
	.param .u64 .ptr .align 1 unpack_west_param_4
)
{
	.reg .pred 	%p<12>;
	.reg .b32 	%r<179>;
	.reg .b32 	%f<16>;
	.reg .b64 	%rd<65>;

	ld.param.u32 	%r68, [unpack_west_param_0];
	ld.param.u32 	%r69, [unpack_west_param_1];
	ld.param.u32 	%r70, [unpack_west_param_2];
	ld.param.u64 	%rd3, [unpack_west_param_3];
	ld.param.u64 	%rd4, [unpack_west_param_4];
	cvta.to.global.u64 	%rd1, %rd3;
	cvta.to.global.u64 	%rd2, %rd4;
	mov.u32 	%r71, %tid.x;
	mov.u32 	%r72, %ctaid.x;
	mov.u32 	%r73, %ntid.x;
	mad.lo.s32 	%r1, %r72, %r73, %r71;
	mov.u32 	%r2, %tid.y;
	mov.u32 	%r74, %ctaid.y;
	mov.u32 	%r75, %ntid.y;
	mul.lo.s32 	%r3, %r74, %r75;
	add.s32 	%r4, %r3, %r2;
	setp.gt.u32 	%p1, %r1, 3;
	setp.lt.s32 	%p2, %r70, 1;
	or.pred  	%p3, %p1, %p2;
	@%p3 bra 	$L__BB6_12;
	add.s32 	%r5, %r68, 8;
	add.s32 	%r6, %r69, 8;
	setp.lt.u32 	%p4, %r70, 8;
	mov.b32 	%r177, 0;
	@%p4 bra 	$L__BB6_4;
	and.b32  	%r77, %r70, 2147483640;
	neg.s32 	%r175, %r77;
	mad.lo.s32 	%r78, %r69, 5, %r4;
	add.s32 	%r79, %r78, 44;
	mad.lo.s32 	%r174, %r79, %r5, %r1;
	shl.b32 	%r80, %r69, 3;
	mad.lo.s32 	%r81, %r69, 6, %r4;
	add.s32 	%r82, %r81, 52;
	mad.lo.s32 	%r173, %r82, %r5, %r1;
	mad.lo.s32 	%r83, %r69, 7, %r4;
	add.s32 	%r84, %r83, 60;
	mad.lo.s32 	%r172, %r84, %r5, %r1;
	add.s32 	%r85, %r4, %r80;
	add.s32 	%r86, %r85, 68;
	mad.lo.s32 	%r171, %r86, %r5, %r1;
	mad.lo.s32 	%r87, %r69, 9, %r4;
	add.s32 	%r88, %r87, 76;
	mad.lo.s32 	%r170, %r88, %r5, %r1;
	mad.lo.s32 	%r89, %r69, 10, %r4;
	add.s32 	%r90, %r89, 84;
	mad.lo.s32 	%r169, %r90, %r5, %r1;
	mad.lo.s32 	%r91, %r69, 11, %r4;
	add.s32 	%r92, %r91, 92;
	mad.lo.s32 	%r168, %r92, %r5, %r1;
	shl.b32 	%r93, %r69, 2;
	add.s32 	%r94, %r4, %r93;
	add.s32 	%r95, %r94, 36;
	mad.lo.s32 	%r167, %r95, %r5, %r1;
	shl.b32 	%r96, %r83, 2;
	add.s32 	%r166, %r1, %r96;
	shl.b32 	%r97, %r81, 2;
	add.s32 	%r165, %r1, %r97;
	shl.b32 	%r98, %r78, 2;
	add.s32 	%r164, %r1, %r98;
	shl.b32 	%r99, %r94, 2;
	add.s32 	%r163, %r1, %r99;
	mad.lo.s32 	%r100, %r69, 3, %r4;
	shl.b32 	%r101, %r100, 2;
	add.s32 	%r162, %r1, %r101;
	shl.b32 	%r102, %r69, 1;
	add.s32 	%r103, %r4, %r102;
	shl.b32 	%r104, %r103, 2;
	add.s32 	%r161, %r1, %r104;
	add.s32 	%r105, %r2, %r69;
	add.s32 	%r106, %r105, %r3;
	shl.b32 	%r107, %r106, 2;
	add.s32 	%r160, %r1, %r107;
	shl.b32 	%r108, %r4, 2;
	add.s32 	%r159, %r1, %r108;
$L__BB6_3:
	.pragma "nounroll";
	and.b32  	%r177, %r70, 2147483640;
	mul.wide.s32 	%rd5, %r159, 4;
	add.s64 	%rd6, %rd2, %rd5;
	ld.global.f32 	%f1, [%rd6];
	add.s32 	%r109, %r167, 4;
	mul.wide.s32 	%rd7, %r109, 4;
	add.s64 	%rd8, %rd1, %rd7;
	st.global.f32 	[%rd8], %f1;
	mul.wide.s32 	%rd9, %r160, 4;
	add.s64 	%rd10, %rd2, %rd9;
	ld.global.f32 	%f2, [%rd10];
	add.s32 	%r110, %r174, 4;
	mul.wide.s32 	%rd11, %r110, 4;
	add.s64 	%rd12, %rd1, %rd11;
	st.global.f32 	[%rd12], %f2;
	mul.wide.s32 	%rd13, %r161, 4;
	add.s64 	%rd14, %rd2, %rd13;
	ld.global.f32 	%f3, [%rd14];
	add.s32 	%r111, %r173, 4;
	mul.wide.s32 	%rd15, %r111, 4;
	add.s64 	%rd16, %rd1, %rd15;
	st.global.f32 	[%rd16], %f3;
	mul.wide.s32 	%rd17, %r162, 4;
	add.s64 	%rd18, %rd2, %rd17;
	ld.global.f32 	%f4, [%rd18];
	add.s32 	%r112, %r172, 4;
	mul.wide.s32 	%rd19, %r112, 4;
	add.s64 	%rd20, %rd1, %rd19;
	st.global.f32 	[%rd20], %f4;
	mul.wide.s32 	%rd21, %r163, 4;
	add.s64 	%rd22, %rd2, %rd21;
	ld.global.f32 	%f5, [%rd22];
	add.s32 	%r113, %r171, 4;
	mul.wide.s32 	%rd23, %r113, 4;
	add.s64 	%rd24, %rd1, %rd23;
	st.global.f32 	[%rd24], %f5;
	mul.wide.s32 	%rd25, %r164, 4;
	add.s64 	%rd26, %rd2, %rd25;
	ld.global.f32 	%f6, [%rd26];
	add.s32 	%r114, %r170, 4;
	mul.wide.s32 	%rd27, %r114, 4;
	add.s64 	%rd28, %rd1, %rd27;
	st.global.f32 	[%rd28], %f6;
	mul.wide.s32 	%rd29, %r165, 4;
	add.s64 	%rd30, %rd2, %rd29;
	ld.global.f32 	%f7, [%rd30];
	add.s32 	%r115, %r169, 4;
	mul.wide.s32 	%rd31, %r115, 4;
	add.s64 	%rd32, %rd1, %rd31;
	st.global.f32 	[%rd32], %f7;
	mul.wide.s32 	%rd33, %r166, 4;
	add.s64 	%rd34, %rd2, %rd33;
	ld.global.f32 	%f8, [%rd34];
	add.s32 	%r116, %r168, 4;
	mul.wide.s32 	%rd35, %r116, 4;
	add.s64 	%rd36, %rd1, %rd35;
	st.global.f32 	[%rd36], %f8;
	add.s32 	%r175, %r175, 8;
	shl.b32 	%r117, %r69, 3;
	add.s32 	%r118, %r117, 64;
	mul.lo.s32 	%r119, %r118, %r5;
	add.s32 	%r174, %r174, %r119;
	add.s32 	%r173, %r173, %r119;
	add.s32 	%r172, %r172, %r119;
	add.s32 	%r171, %r171, %r119;
	add.s32 	%r170, %r170, %r119;
	add.s32 	%r169, %r169, %r119;
	add.s32 	%r168, %r168, %r119;
	add.s32 	%r167, %r167, %r119;
	shl.b32 	%r120, %r69, 5;
	add.s32 	%r166, %r166, %r120;
	add.s32 	%r165, %r165, %r120;
	add.s32 	%r164, %r164, %r120;
	add.s32 	%r163, %r163, %r120;
	add.s32 	%r162, %r162, %r120;
	add.s32 	%r161, %r161, %r120;
	add.s32 	%r160, %r160, %r120;
	add.s32 	%r159, %r159, %r120;
	setp.ne.s32 	%p5, %r175, 0;
	@%p5 bra 	$L__BB6_3;
$L__BB6_4:
	and.b32  	%r60, %r70, 7;
	setp.eq.s32 	%p6, %r60, 0;
	@%p6 bra 	$L__BB6_12;
	add.s32 	%r61, %r1, 4;
	add.s32 	%r62, %r4, 4;
	and.b32  	%r63, %r70, 3;
	setp.lt.u32 	%p7, %r60, 4;
	@%p7 bra 	$L__BB6_7;
	mad.lo.s32 	%r121, %r177, %r69, %r4;
	shl.b32 	%r122, %r121, 2;
	add.s32 	%r123, %r122, %r1;
	mul.wide.s32 	%rd37, %r123, 4;
	add.s64 	%rd38, %rd2, %rd37;
	ld.global.f32 	%f9, [%rd38];
	add.s32 	%r177, %r177, 4;
	mad.lo.s32 	%r124, %r177, %r6, %r62;
	mad.lo.s32 	%r125, %r124, %r5, %r61;
	mul.wide.s32 	%rd39, %r125, 4;
	add.s64 	%rd40, %rd1, %rd39;
	st.global.f32 	[%rd40], %f9;
	add.s32 	%r126, %r121, %r69;
	shl.b32 	%r127, %r126, 2;
	add.s32 	%r128, %r127, %r1;
	mul.wide.s32 	%rd41, %r128, 4;
	add.s64 	%rd42, %rd2, %rd41;
	ld.global.f32 	%f10, [%rd42];
	add.s32 	%r129, %r124, %r6;
	mad.lo.s32 	%r130, %r129, %r5, %r61;
	mul.wide.s32 	%rd43, %r130, 4;
	add.s64 	%rd44, %rd1, %rd43;
	st.global.f32 	[%rd44], %f10;
	add.s32 	%r131, %r126, %r69;
	shl.b32 	%r132, %r131, 2;
	add.s32 	%r133, %r132, %r1;
	mul.wide.s32 	%rd45, %r133, 4;
	add.s64 	%rd46, %rd2, %rd45;
	ld.global.f32 	%f11, [%rd46];
	add.s32 	%r134, %r129, %r6;
	mad.lo.s32 	%r135, %r134, %r5, %r61;
	mul.wide.s32 	%rd47, %r135, 4;
	add.s64 	%rd48, %rd1, %rd47;
	st.global.f32 	[%rd48], %f11;
	add.s32 	%r136, %r131, %r69;
	shl.b32 	%r137, %r136, 2;
	add.s32 	%r138, %r137, %r1;
	mul.wide.s32 	%rd49, %r138, 4;
	add.s64 	%rd50, %rd2, %rd49;
	ld.global.f32 	%f12, [%rd50];
	add.s32 	%r139, %r134, %r6;
	mad.lo.s32 	%r140, %r139, %r5, %r61;
	mul.wide.s32 	%rd51, %r140, 4;
	add.s64 	%rd52, %rd1, %rd51;
	st.global.f32 	[%rd52], %f12;
$L__BB6_7:
	setp.eq.s32 	%p8, %r63, 0;
	@%p8 bra 	$L__BB6_12;
	setp.eq.s32 	%p9, %r63, 1;
	@%p9 bra 	$L__BB6_10;
	mad.lo.s32 	%r141, %r177, %r69, %r4;
	shl.b32 	%r142, %r141, 2;
	add.s32 	%r143, %r142, %r1;
	mul.wide.s32 	%rd53, %r143, 4;
	add.s64 	%rd54, %rd2, %rd53;
	ld.global.f32 	%f13, [%rd54];
	add.s32 	%r144, %r177, 4;
	mad.lo.s32 	%r145, %r144, %r6, %r62;
	mad.lo.s32 	%r146, %r145, %r5, %r61;
	mul.wide.s32 	%rd55, %r146, 4;
	add.s64 	%rd56, %rd1, %rd55;
	st.global.f32 	[%rd56], %f13;
	add.s32 	%r147, %r141, %r69;
	shl.b32 	%r148, %r147, 2;
	add.s32 	%r149, %r148, %r1;
	mul.wide.s32 	%rd57, %r149, 4;
	add.s64 	%rd58, %rd2, %rd57;
	ld.global.f32 	%f14, [%rd58];
	add.s32 	%r150, %r145, %r6;
	mad.lo.s32 	%r151, %r150, %r5, %r61;
	mul.wide.s32 	%rd59, %r151, 4;
	add.s64 	%rd60, %rd1, %rd59;
	st.global.f32 	[%rd60], %f14;
	add.s32 	%r177, %r177, 2;
$L__BB6_10:
	and.b32  	%r152, %r70, 1;
	setp.eq.b32 	%p10, %r152, 1;
	not.pred 	%p11, %p10;
	@%p11 bra 	$L__BB6_12;
	mad.lo.s32 	%r153, %r177, %r69, %r4;
	shl.b32 	%r154, %r153, 2;
	add.s32 	%r155, %r154, %r1;
	mul.wide.s32 	%rd61, %r155, 4;
	add.s64 	%rd62, %rd2, %rd61;
	ld.global.f32 	%f15, [%rd62];
	add.s32 	%r156, %r177, 4;
	mad.lo.s32 	%r157, %r156, %r6, %r62;
	mad.lo.s32 	%r158, %r157, %r5, %r61;
	mul.wide.s32 	%rd63, %r158, 4;
	add.s64 	%rd64, %rd1, %rd63;
	st.global.f32 	[%rd64], %f15;
$L__BB6_12:
	ret;

}
	// .globl	pack_east
.visible .entry pack_east(
	.param .u32 pack_east_param_0,
	.param .u32 pack_east_param_1,
	.param .u32 pack_east_param_2,
	.param .u64 .ptr .align 1 pack_east_param_3,
	.param .u64 .ptr .align 1 pack_east_param_4
)
{
	.reg .pred 	%p<12>;
	.reg .b32 	%r<176>;
	.reg .b32 	%f<16>;
	.reg .b64 	%rd<65>;

	ld.param.u32 	%r71, [pack_east_param_1];
	ld.param.u32 	%r72, [pack_east_param_2];
	ld.param.u64 	%rd3, [pack_east_param_3];
	ld.param.u64 	%rd4, [pack_east_param_4];
	cvta.to.global.u64 	%rd1, %rd4;
	cvta.to.global.u64 	%rd2, %rd3;
	mov.u32 	%r1, %tid.x;
	mov.u32 	%r73, %ctaid.x;
	mov.u32 	%r74, %ntid.x;
	mul.lo.s32 	%r2, %r73, %r74;
	add.s32 	%r3, %r2, %r1;
	mov.u32 	%r4, %tid.y;
	mov.u32 	%r75, %ctaid.y;
	mov.u32 	%r76, %ntid.y;
	mul.lo.s32 	%r5, %r75, %r76;
	add.s32 	%r6, %r5, %r4;
	setp.gt.u32 	%p1, %r3, 3;
	setp.lt.s32 	%p2, %r72, 1;
	or.pred  	%p3, %p1, %p2;
	@%p3 bra 	$L__BB7_12;
	ld.param.u32 	%r154, [pack_east_param_0];
	add.s32 	%r7, %r154, 8;
	add.s32 	%r8, %r154, %r3;
	setp.lt.u32 	%p4, %r72, 8;
	mov.b32 	%r174, 0;
	@%p4 bra 	$L__BB7_4;
	ld.param.u32 	%r155, [pack_east_param_0];
	and.b32  	%r78, %r72, 2147483640;
	neg.s32 	%r172, %r78;
	mad.lo.s32 	%r79, %r71, 7, %r6;
	shl.b32 	%r80, %r79, 2;
	add.s32 	%r171, %r3, %r80;
	mad.lo.s32 	%r81, %r71, 6, %r6;
	shl.b32 	%r82, %r81, 2;
	add.s32 	%r170, %r3, %r82;
	mad.lo.s32 	%r83, %r71, 5, %r6;
	shl.b32 	%r84, %r83, 2;
	add.s32 	%r169, %r3, %r84;
	shl.b32 	%r85, %r71, 2;
	add.s32 	%r86, %r6, %r85;
	shl.b32 	%r87, %r86, 2;
	add.s32 	%r168, %r3, %r87;
	mad.lo.s32 	%r88, %r71, 3, %r6;
	shl.b32 	%r89, %r88, 2;
	add.s32 	%r167, %r3, %r89;
	shl.b32 	%r90, %r71, 1;
	add.s32 	%r91, %r6, %r90;
	shl.b32 	%r92, %r91, 2;
	add.s32 	%r166, %r3, %r92;
	add.s32 	%r93, %r4, %r71;
	add.s32 	%r94, %r93, %r5;
	shl.b32 	%r95, %r94, 2;
	add.s32 	%r165, %r3, %r95;
	shl.b32 	%r96, %r6, 2;
	add.s32 	%r164, %r3, %r96;
	add.s32 	%r97, %r1, %r155;
	add.s32 	%r98, %r97, %r2;
	add.s32 	%r99, %r83, 44;
	mad.lo.s32 	%r163, %r99, %r7, %r98;
	shl.b32 	%r100, %r71, 3;
	add.s32 	%r101, %r81, 52;
	mad.lo.s32 	%r162, %r101, %r7, %r98;
	add.s32 	%r102, %r79, 60;
	mad.lo.s32 	%r161, %r102, %r7, %r98;
	add.s32 	%r103, %r6, %r100;
	add.s32 	%r104, %r103, 68;
	mad.lo.s32 	%r160, %r104, %r7, %r98;
	mad.lo.s32 	%r105, %r71, 9, %r6;
	add.s32 	%r106, %r105, 76;
	mad.lo.s32 	%r159, %r106, %r7, %r98;
	mad.lo.s32 	%r107, %r71, 10, %r6;
	add.s32 	%r108, %r107, 84;
	mad.lo.s32 	%r158, %r108, %r7, %r98;
	mad.lo.s32 	%r109, %r71, 11, %r6;
	add.s32 	%r110, %r109, 92;
	mad.lo.s32 	%r157, %r110, %r7, %r98;
	add.s32 	%r111, %r86, 36;
	mad.lo.s32 	%r156, %r111, %r7, %r98;
$L__BB7_3:
	.pragma "nounroll";
	and.b32  	%r174, %r72, 2147483640;
	mul.wide.s32 	%rd5, %r156, 4;
	add.s64 	%rd6, %rd2, %rd5;
	ld.global.f32 	%f1, [%rd6];
	mul.wide.s32 	%rd7, %r164, 4;
	add.s64 	%rd8, %rd1, %rd7;
	st.global.f32 	[%rd8], %f1;
	mul.wide.s32 	%rd9, %r163, 4;
	add.s64 	%rd10, %rd2, %rd9;
	ld.global.f32 	%f2, [%rd10];
	mul.wide.s32 	%rd11, %r165, 4;
	add.s64 	%rd12, %rd1, %rd11;
	st.global.f32 	[%rd12], %f2;
	mul.wide.s32 	%rd13, %r162, 4;
	add.s64 	%rd14, %rd2, %rd13;
	ld.global.f32 	%f3, [%rd14];
	mul.wide.s32 	%rd15, %r166, 4;
	add.s64 	%rd16, %rd1, %rd15;
	st.global.f32 	[%rd16], %f3;
	mul.wide.s32 	%rd17, %r161, 4;
	add.s64 	%rd18, %rd2, %rd17;
	ld.global.f32 	%f4, [%rd18];
	mul.wide.s32 	%rd19, %r167, 4;
	add.s64 	%rd20, %rd1, %rd19;
	st.global.f32 	[%rd20], %f4;
	mul.wide.s32 	%rd21, %r160, 4;
	add.s64 	%rd22, %rd2, %rd21;
	ld.global.f32 	%f5, [%rd22];
	mul.wide.s32 	%rd23, %r168, 4;
	add.s64 	%rd24, %rd1, %rd23;
	st.global.f32 	[%rd24], %f5;
	mul.wide.s32 	%rd25, %r159, 4;
	add.s64 	%rd26, %rd2, %rd25;
	ld.global.f32 	%f6, [%rd26];
	mul.wide.s32 	%rd27, %r169, 4;
	add.s64 	%rd28, %rd1, %rd27;
	st.global.f32 	[%rd28], %f6;
	mul.wide.s32 	%rd29, %r158, 4;
	add.s64 	%rd30, %rd2, %rd29;
	ld.global.f32 	%f7, [%rd30];
	mul.wide.s32 	%rd31, %r170, 4;
	add.s64 	%rd32, %rd1, %rd31;
	st.global.f32 	[%rd32], %f7;
	mul.wide.s32 	%rd33, %r157, 4;
	add.s64 	%rd34, %rd2, %rd33;
	ld.global.f32 	%f8, [%rd34];
	mul.wide.s32 	%rd35, %r171, 4;
	add.s64 	%rd36, %rd1, %rd35;
	st.global.f32 	[%rd36], %f8;
	add.s32 	%r172, %r172, 8;
	shl.b32 	%r112, %r71, 5;
	add.s32 	%r171, %r171, %r112;
	add.s32 	%r170, %r170, %r112;
	add.s32 	%r169, %r169, %r112;
	add.s32 	%r168, %r168, %r112;
	add.s32 	%r167, %r167, %r112;
	add.s32 	%r166, %r166, %r112;
	add.s32 	%r165, %r165, %r112;
	add.s32 	%r164, %r164, %r112;
	shl.b32 	%r113, %r71, 3;
	add.s32 	%r114, %r113, 64;
	mul.lo.s32 	%r115, %r114, %r7;
	add.s32 	%r163, %r163, %r115;
	add.s32 	%r162, %r162, %r115;
	add.s32 	%r161, %r161, %r115;
	add.s32 	%r160, %r160, %r115;
	add.s32 	%r159, %r159, %r115;
	add.s32 	%r158, %r158, %r115;
	add.s32 	%r157, %r157, %r115;
	add.s32 	%r156, %r156, %r115;
	setp.ne.s32 	%p5, %r172, 0;
	@%p5 bra 	$L__BB7_3;
$L__BB7_4:
	and.b32  	%r62, %r72, 7;
	setp.eq.s32 	%p6, %r62, 0;
	@%p6 bra 	$L__BB7_12;
	add.s32 	%r63, %r71, 8;
	add.s32 	%r64, %r6, 4;
	and.b32  	%r65, %r72, 3;
	setp.lt.u32 	%p7, %r62, 4;
	@%p7 bra 	$L__BB7_7;
	add.s32 	%r66, %r174, 4;
	mad.lo.s32 	%r116, %r66, %r63, %r64;
	mad.lo.s32 	%r117, %r116, %r7, %r8;
	mul.wide.s32 	%rd37, %r117, 4;
	add.s64 	%rd38, %rd2, %rd37;
	ld.global.f32 	%f9, [%rd38];
	mad.lo.s32 	%r118, %r174, %r71, %r6;
	shl.b32 	%r119, %r118, 2;
	add.s32 	%r120, %r119, %r3;
	mul.wide.s32 	%rd39, %r120, 4;
	add.s64 	%rd40, %rd1, %rd39;
	st.global.f32 	[%rd40], %f9;
	add.s32 	%r121, %r116, %r63;
	mad.lo.s32 	%r122, %r121, %r7, %r8;
	mul.wide.s32 	%rd41, %r122, 4;
	add.s64 	%rd42, %rd2, %rd41;
	ld.global.f32 	%f10, [%rd42];
	add.s32 	%r123, %r118, %r71;
	shl.b32 	%r124, %r123, 2;
	add.s32 	%r125, %r124, %r3;
	mul.wide.s32 	%rd43, %r125, 4;
	add.s64 	%rd44, %rd1, %rd43;
	st.global.f32 	[%rd44], %f10;
	add.s32 	%r126, %r121, %r63;
	mad.lo.s32 	%r127, %r126, %r7, %r8;
	mul.wide.s32 	%rd45, %r127, 4;
	add.s64 	%rd46, %rd2, %rd45;
	ld.global.f32 	%f11, [%rd46];
	add.s32 	%r128, %r123, %r71;
	shl.b32 	%r129, %r128, 2;
	add.s32 	%r130, %r129, %r3;
	mul.wide.s32 	%rd47, %r130, 4;
	add.s64 	%rd48, %rd1, %rd47;
	st.global.f32 	[%rd48], %f11;
	add.s32 	%r131, %r126, %r63;
	mad.lo.s32 	%r132, %r131, %r7, %r8;
	mul.wide.s32 	%rd49, %r132, 4;
	add.s64 	%rd50, %rd2, %rd49;
	ld.global.f32 	%f12, [%rd50];
	add.s32 	%r133, %r128, %r71;
	shl.b32 	%r134, %r133, 2;
	add.s32 	%r135, %r134, %r3;
	mul.wide.s32 	%rd51, %r135, 4;
	add.s64 	%rd52, %rd1, %rd51;
	st.global.f32 	[%rd52], %f12;
	mov.u32 	%r174, %r66;
$L__BB7_7:
	setp.eq.s32 	%p8, %r65, 0;
	@%p8 bra 	$L__BB7_12;
	setp.eq.s32 	%p9, %r65, 1;
	@%p9 bra 	$L__BB7_10;
	add.s32 	%r136, %r174, 4;
	mad.lo.s32 	%r137, %r136, %r63, %r64;
	mad.lo.s32 	%r138, %r137, %r7, %r8;
	mul.wide.s32 	%rd53, %r138, 4;
	add.s64 	%rd54, %rd2, %rd53;
	ld.global.f32 	%f13, [%rd54];
	mad.lo.s32 	%r139, %r174, %r71, %r6;
	shl.b32 	%r140, %r139, 2;
	add.s32 	%r141, %r140, %r3;
	mul.wide.s32 	%rd55, %r141, 4;
	add.s64 	%rd56, %rd1, %rd55;
	st.global.f32 	[%rd56], %f13;
	add.s32 	%r142, %r137, %r63;
	mad.lo.s32 	%r143, %r142, %r7, %r8;
	mul.wide.s32 	%rd57, %r143, 4;
	add.s64 	%rd58, %rd2, %rd57;
	ld.global.f32 	%f14, [%rd58];
	add.s32 	%r144, %r139, %r71;
	shl.b32 	%r145, %r144, 2;
	add.s32 	%r146, %r145, %r3;
	mul.wide.s32 	%rd59, %r146, 4;
	add.s64 	%rd60, %rd1, %rd59;
	st.global.f32 	[%rd60], %f14;
	add.s32 	%r174, %r174, 2;
$L__BB7_10:
	and.b32  	%r147, %r72, 1;
	setp.eq.b32 	%p10, %r147, 1;
	not.pred 	%p11, %p10;
	@%p11 bra 	$L__BB7_12;
	add.s32 	%r148, %r174, 4;
	mad.lo.s32 	%r149, %r148, %r63, %r64;
	mad.lo.s32 	%r150, %r149, %r7, %r8;
	mul.wide.s32 	%rd61, %r150, 4;
	add.s64 	%rd62, %rd2, %rd61;
	ld.global.f32 	%f15, [%rd62];
	mad.lo.s32 	%r151, %r174, %r71, %r6;
	shl.b32 	%r152, %r151, 2;
	add.s32 	%r153, %r152, %r3;
	mul.wide.s32 	%rd63, %r153, 4;
	add.s64 	%rd64, %rd1, %rd63;
	st.global.f32 	[%rd64], %f15;
$L__BB7_12:
	ret;

}
	// .globl	unpack_east
.visible .entry unpack_east(
	.param .u32 unpack_east_param_0,
	.param .u32 unpack_east_param_1,
	.param .u32 unpack_east_param_2,
	.param .u64 .ptr .align 1 unpack_east_param_3,
	.param .u64 .ptr .align 1 unpack_east_param_4
)
{
	.reg .pred 	%p<12>;
	.reg .b32 	%r<176>;
	.reg .b32 	%f<16>;
	.reg .b64 	%rd<65>;

	ld.param.u32 	%r71, [unpack_east_param_1];
	ld.param.u32 	%r72, [unpack_east_param_2];
	ld.param.u64 	%rd3, [unpack_east_param_3];
	ld.param.u64 	%rd4, [unpack_east_param_4];
	cvta.to.global.u64 	%rd1, %rd3;
	cvta.to.global.u64 	%rd2, %rd4;
	mov.u32 	%r1, %tid.x;
	mov.u32 	%r73, %ctaid.x;
	mov.u32 	%r74, %ntid.x;
	mul.lo.s32 	%r2, %r73, %r74;
	add.s32 	%r3, %r2, %r1;
	mov.u32 	%r4, %tid.y;
	mov.u32 	%r75, %ctaid.y;
	mov.u32 	%r76, %ntid.y;
	mul.lo.s32 	%r5, %r75, %r76;
	add.s32 	%r6, %r5, %r4;
	setp.gt.u32 	%p1, %r3, 3;
	setp.lt.s32 	%p2, %r72, 1;
	or.pred  	%p3, %p1, %p2;
	@%p3 bra 	$L__BB8_12;
	ld.param.u32 	%r154, [unpack_east_param_0];
	add.s32 	%r7, %r154, 8;
	add.s32 	%r8, %r154, %r3;
	setp.lt.u32 	%p4, %r72, 8;
	mov.b32 	%r174, 0;
	@%p4 bra 	$L__BB8_4;
	ld.param.u32 	%r155, [unpack_east_param_0];
	and.b32  	%r78, %r72, 2147483640;
	neg.s32 	%r172, %r78;
	add.s32 	%r79, %r1, %r155;
	add.s32 	%r80, %r79, %r2;
	mad.lo.s32 	%r81, %r71, 5, %r6;
	add.s32 	%r82, %r81, 44;
	mad.lo.s32 	%r171, %r82, %r7, %r80;
	shl.b32 	%r83, %r71, 3;
	mad.lo.s32 	%r84, %r71, 6, %r6;
	add.s32 	%r85, %r84, 52;
	mad.lo.s32 	%r170, %r85, %r7, %r80;
	mad.lo.s32 	%r86, %r71, 7, %r6;
	add.s32 	%r87, %r86, 60;
	mad.lo.s32 	%r169, %r87, %r7, %r80;
	add.s32 	%r88, %r6, %r83;
	add.s32 	%r89, %r88, 68;
	mad.lo.s32 	%r168, %r89, %r7, %r80;
	mad.lo.s32 	%r90, %r71, 9, %r6;
	add.s32 	%r91, %r90, 76;
	mad.lo.s32 	%r167, %r91, %r7, %r80;
	mad.lo.s32 	%r92, %r71, 10, %r6;
	add.s32 	%r93, %r92, 84;
	mad.lo.s32 	%r166, %r93, %r7, %r80;
	mad.lo.s32 	%r94, %r71, 11, %r6;
	add.s32 	%r95, %r94, 92;
	mad.lo.s32 	%r165, %r95, %r7, %r80;
	shl.b32 	%r96, %r71, 2;
	add.s32 	%r97, %r6, %r96;
	add.s32 	%r98, %r97, 36;
	mad.lo.s32 	%r164, %r98, %r7, %r80;
	shl.b32 	%r99, %r86, 2;
	add.s32 	%r163, %r3, %r99;
	shl.b32 	%r100, %r84, 2;
	add.s32 	%r162, %r3, %r100;
	shl.b32 	%r101, %r81, 2;
	add.s32 	%r161, %r3, %r101;
	shl.b32 	%r102, %r97, 2;
	add.s32 	%r160, %r3, %r102;
	mad.lo.s32 	%r103, %r71, 3, %r6;
	shl.b32 	%r104, %r103, 2;
	add.s32 	%r159, %r3, %r104;
	shl.b32 	%r105, %r71, 1;
	add.s32 	%r106, %r6, %r105;
	shl.b32 	%r107, %r106, 2;
	add.s32 	%r158, %r3, %r107;
	add.s32 	%r108, %r4, %r71;
	add.s32 	%r109, %r108, %r5;
	shl.b32 	%r110, %r109, 2;
	add.s32 	%r157, %r3, %r110;
	shl.b32 	%r111, %r6, 2;
	add.s32 	%r156, %r3, %r111;
$L__BB8_3:
	.pragma "nounroll";
	and.b32  	%r174, %r72, 2147483640;
	mul.wide.s32 	%rd5, %r156, 4;
	add.s64 	%rd6, %rd2, %rd5;
	ld.global.f32 	%f1, [%rd6];
	mul.wide.s32 	%rd7, %r164, 4;
	add.s64 	%rd8, %rd1, %rd7;
	st.global.f32 	[%rd8], %f1;
	mul.wide.s32 	%rd9, %r157, 4;
	add.s64 	%rd10, %rd2, %rd9;
	ld.global.f32 	%f2, [%rd10];
	mul.wide.s32 	%rd11, %r171, 4;
	add.s64 	%rd12, %rd1, %rd11;
	st.global.f32 	[%rd12], %f2;
	mul.wide.s32 	%rd13, %r158, 4;
	add.s64 	%rd14, %rd2, %rd13;
	ld.global.f32 	%f3, [%rd14];
	mul.wide.s32 	%rd15, %r170, 4;
	add.s64 	%rd16, %rd1, %rd15;
	st.global.f32 	[%rd16], %f3;
	mul.wide.s32 	%rd17, %r159, 4;
	add.s64 	%rd18, %rd2, %rd17;
	ld.global.f32 	%f4, [%rd18];
	mul.wide.s32 	%rd19, %r169, 4;
	add.s64 	%rd20, %rd1, %rd19;
	st.global.f32 	[%rd20], %f4;
	mul.wide.s32 	%rd21, %r160, 4;
	add.s64 	%rd22, %rd2, %rd21;
	ld.global.f32 	%f5, [%rd22];
	mul.wide.s32 	%rd23, %r168, 4;
	add.s64 	%rd24, %rd1, %rd23;
	st.global.f32 	[%rd24], %f5;
	mul.wide.s32 	%rd25, %r161, 4;
	add.s64 	%rd26, %rd2, %rd25;
	ld.global.f32 	%f6, [%rd26];
	mul.wide.s32 	%rd27, %r167, 4;
	add.s64 	%rd28, %rd1, %rd27;
	st.global.f32 	[%rd28], %f6;
	mul.wide.s32 	%rd29, %r162, 4;
	add.s64 	%rd30, %rd2, %rd29;
	ld.global.f32 	%f7, [%rd30];
	mul.wide.s32 	%rd31, %r166, 4;
	add.s64 	%rd32, %rd1, %rd31;
	st.global.f32 	[%rd32], %f7;
	mul.wide.s32 	%rd33, %r163, 4;
	add.s64 	%rd34, %rd2, %rd33;
	ld.global.f32 	%f8, [%rd34];
	mul.wide.s32 	%rd35, %r165, 4;
	add.s64 	%rd36, %rd1, %rd35;
	st.global.f32 	[%rd36], %f8;
	add.s32 	%r172, %r172, 8;
	shl.b32 	%r112, %r71, 3;
	add.s32 	%r113, %r112, 64;
	mul.lo.s32 	%r114, %r113, %r7;
	add.s32 	%r171, %r171, %r114;
	add.s32 	%r170, %r170, %r114;
	add.s32 	%r169, %r169, %r114;
	add.s32 	%r168, %r168, %r114;
	add.s32 	%r167, %r167, %r114;
	add.s32 	%r166, %r166, %r114;
	add.s32 	%r165, %r165, %r114;
	add.s32 	%r164, %r164, %r114;
	shl.b32 	%r115, %r71, 5;
	add.s32 	%r163, %r163, %r115;
	add.s32 	%r162, %r162, %r115;
	add.s32 	%r161, %r161, %r115;
	add.s32 	%r160, %r160, %r115;
	add.s32 	%r159, %r159, %r115;
	add.s32 	%r158, %r158, %r115;
	add.s32 	%r157, %r157, %r115;
	add.s32 	%r156, %r156, %r115;
	setp.ne.s32 	%p5, %r172, 0;
	@%p5 bra 	$L__BB8_3;
$L__BB8_4:
	and.b32  	%r62, %r72, 7;
	setp.eq.s32 	%p6, %r62, 0;
	@%p6 bra 	$L__BB8_12;
	add.s32 	%r63, %r71, 8;
	add.s32 	%r64, %r6, 4;
	and.b32  	%r65, %r72, 3;
	setp.lt.u32 	%p7, %r62, 4;
	@%p7 bra 	$L__BB8_7;
	mad.lo.s32 	%r116, %r174, %r71, %r6;
	shl.b32 	%r117, %r116, 2;
	add.s32 	%r118, %r117, %r3;
	mul.wide.s32 	%rd37, %r118, 4;
	add.s64 	%rd38, %rd2, %rd37;
	ld.global.f32 	%f9, [%rd38];
	add.s32 	%r174, %r174, 4;
	mad.lo.s32 	%r119, %r174, %r63, %r64;
	mad.lo.s32 	%r120, %r119, %r7, %r8;
	mul.wide.s32 	%rd39, %r120, 4;
	add.s64 	%rd40, %rd1, %rd39;
	st.global.f32 	[%rd40], %f9;
	add.s32 	%r121, %r116, %r71;
	shl.b32 	%r122, %r121, 2;
	add.s32 	%r123, %r122, %r3;
	mul.wide.s32 	%rd41, %r123, 4;
	add.s64 	%rd42, %rd2, %rd41;
	ld.global.f32 	%f10, [%rd42];
	add.s32 	%r124, %r119, %r63;
	mad.lo.s32 	%r125, %r124, %r7, %r8;
	mul.wide.s32 	%rd43, %r125, 4;
	add.s64 	%rd44, %rd1, %rd43;
	st.global.f32 	[%rd44], %f10;
	add.s32 	%r126, %r121, %r71;
	shl.b32 	%r127, %r126, 2;
	add.s32 	%r128, %r127, %r3;
	mul.wide.s32 	%rd45, %r128, 4;
	add.s64 	%rd46, %rd2, %rd45;
	ld.global.f32 	%f11, [%rd46];
	add.s32 	%r129, %r124, %r63;
	mad.lo.s32 	%r130, %r129, %r7, %r8;
	mul.wide.s32 	%rd47, %r130, 4;
	add.s64 	%rd48, %rd1, %rd47;
	st.global.f32 	[%rd48], %f11;
	add.s32 	%r131, %r126, %r71;
	shl.b32 	%r132, %r131, 2;
	add.s32 	%r133, %r132, %r3;
	mul.wide.s32 	%rd49, %r133, 4;
	add.s64 	%rd50, %rd2, %rd49;
	ld.global.f32 	%f12, [%rd50];
	add.s32 	%r134, %r129, %r63;
	mad.lo.s32 	%r135, %r134, %r7, %r8;
	mul.wide.s32 	%rd51, %r135, 4;
	add.s64 	%rd52, %rd1, %rd51;
	st.global.f32 	[%rd52], %f12;
$L__BB8_7:
	setp.eq.s32 	%p8, %r65, 0;
	@%p8 bra 	$L__BB8_12;
	setp.eq.s32 	%p9, %r65, 1;
	@%p9 bra 	$L__BB8_10;
	mad.lo.s32 	%r136, %r174, %r71, %r6;
	shl.b32 	%r137, %r136, 2;
	add.s32 	%r138, %r137, %r3;
	mul.wide.s32 	%rd53, %r138, 4;
	add.s64 	%rd54, %rd2, %rd53;
	ld.global.f32 	%f13, [%rd54];
	add.s32 	%r139, %r174, 4;
	mad.lo.s32 	%r140, %r139, %r63, %r64;
	mad.lo.s32 	%r141, %r140, %r7, %r8;
	mul.wide.s32 	%rd55, %r141, 4;
	add.s64 	%rd56, %rd1, %rd55;
	st.global.f32 	[%rd56], %f13;
	add.s32 	%r142, %r136, %r71;
	shl.b32 	%r143, %r142, 2;
	add.s32 	%r144, %r143, %r3;
	mul.wide.s32 	%rd57, %r144, 4;
	add.s64 	%rd58, %rd2, %rd57;
	ld.global.f32 	%f14, [%rd58];
	add.s32 	%r145, %r140, %r63;
	mad.lo.s32 	%r146, %r145, %r7, %r8;
	mul.wide.s32 	%rd59, %r146, 4;
	add.s64 	%rd60, %rd1, %rd59;
	st.global.f32 	[%rd60], %f14;
	add.s32 	%r174, %r174, 2;
$L__BB8_10:
	and.b32  	%r147, %r72, 1;
	setp.eq.b32 	%p10, %r147, 1;
	not.pred 	%p11, %p10;
	@%p11 bra 	$L__BB8_12;
	mad.lo.s32 	%r148, %r174, %r71, %r6;
	shl.b32 	%r149, %r148, 2;
	add.s32 	%r150, %r149, %r3;
	mul.wide.s32 	%rd61, %r150, 4;
	add.s64 	%rd62, %rd2, %rd61;
	ld.global.f32 	%f15, [%rd62];
	add.s32 	%r151, %r174, 4;
	mad.lo.s32 	%r152, %r151, %r63, %r64;
	mad.lo.s32 	%r153, %r152, %r7, %r8;
	mul.wide.s32 	%rd63, %r153, 4;
	add.s64 	%rd64, %rd1, %rd63;
	st.global.f32 	[%rd64], %f15;
$L__BB8_12:
	ret;

}
	// .globl	pack_front
.visible .entry pack_front(
	.param .u32 pack_front_param_0,
	.param .u32 pack_front_param_1,
	.param .u32 pack_front_param_2,
	.param .u64 .ptr .align 1 pack_front_param_3,
	.param .u64 .ptr .align 1 pack_front_param_4
)
{
	.reg .pred 	%p<12>;
	.reg .b32 	%r<171>;
	.reg .b32 	%f<16>;
	.reg .b64 	%rd<65>;

	ld.param.u32 	%r66, [pack_front_param_0];
	ld.param.u32 	%r68, [pack_front_param_2];
	ld.param.u64 	%rd3, [pack_front_param_3];
	ld.param.u64 	%rd4, [pack_front_param_4];
	cvta.to.global.u64 	%rd1, %rd4;
	cvta.to.global.u64 	%rd2, %rd3;
	mov.u32 	%r69, %tid.x;
	mov.u32 	%r70, %ctaid.x;
	mov.u32 	%r71, %ntid.x;
	mad.lo.s32 	%r1, %r70, %r71, %r69;
	mov.u32 	%r72, %tid.y;
	mov.u32 	%r73, %ctaid.y;
	mov.u32 	%r74, %ntid.y;
	mad.lo.s32 	%r2, %r73, %r74, %r72;
	setp.gt.u32 	%p1, %r2, 3;
	setp.lt.s32 	%p2, %r68, 1;
	or.pred  	%p3, %p1, %p2;
	@%p3 bra 	$L__BB9_12;
	ld.param.u32 	%r147, [pack_front_param_1];
	add.s32 	%r3, %r66, 8;
	add.s32 	%r4, %r147, %r2;
	setp.lt.u32 	%p4, %r68, 8;
	mov.b32 	%r169, 0;
	@%p4 bra 	$L__BB9_4;
	ld.param.u32 	%r148, [pack_front_param_1];
	and.b32  	%r76, %r68, 2147483640;
	neg.s32 	%r167, %r76;
	add.s32 	%r77, %r2, 16;
	mad.lo.s32 	%r166, %r66, %r77, %r1;
	add.s32 	%r78, %r2, 4;
	mad.lo.s32 	%r165, %r66, %r78, %r1;
	add.s32 	%r79, %r2, 20;
	mad.lo.s32 	%r164, %r66, %r79, %r1;
	add.s32 	%r80, %r2, 8;
	mad.lo.s32 	%r163, %r66, %r80, %r1;
	add.s32 	%r81, %r2, 24;
	mad.lo.s32 	%r162, %r66, %r81, %r1;
	add.s32 	%r82, %r2, 12;
	mad.lo.s32 	%r161, %r66, %r82, %r1;
	add.s32 	%r83, %r2, 28;
	mad.lo.s32 	%r160, %r66, %r83, %r1;
	mad.lo.s32 	%r159, %r66, %r2, %r1;
	mad.lo.s32 	%r84, %r148, 6, %r2;
	add.s32 	%r85, %r84, 40;
	mad.lo.s32 	%r158, %r85, %r3, %r1;
	shl.b32 	%r86, %r148, 3;
	mad.lo.s32 	%r87, %r148, 7, %r2;
	add.s32 	%r88, %r87, 48;
	mad.lo.s32 	%r157, %r88, %r3, %r1;
	add.s32 	%r89, %r2, %r86;
	add.s32 	%r90, %r89, 56;
	mad.lo.s32 	%r156, %r90, %r3, %r1;
	mad.lo.s32 	%r91, %r148, 9, %r2;
	add.s32 	%r92, %r91, 64;
	mad.lo.s32 	%r155, %r92, %r3, %r1;
	mad.lo.s32 	%r93, %r148, 10, %r2;
	add.s32 	%r94, %r93, 72;
	mad.lo.s32 	%r154, %r94, %r3, %r1;
	mad.lo.s32 	%r95, %r148, 11, %r2;
	add.s32 	%r96, %r95, 80;
	mad.lo.s32 	%r153, %r96, %r3, %r1;
	mad.lo.s32 	%r97, %r148, 12, %r2;
	add.s32 	%r98, %r97, 88;
	mad.lo.s32 	%r152, %r98, %r3, %r1;
	mad.lo.s32 	%r99, %r148, 5, %r2;
	add.s32 	%r100, %r99, 32;
	mad.lo.s32 	%r151, %r100, %r3, %r1;
$L__BB9_3:
	.pragma "nounroll";
	ld.param.u32 	%r149, [pack_front_param_1];
	and.b32  	%r169, %r68, 2147483640;
	add.s32 	%r101, %r151, 4;
	mul.wide.s32 	%rd5, %r101, 4;
	add.s64 	%rd6, %rd2, %rd5;
	ld.global.f32 	%f1, [%rd6];
	mul.wide.s32 	%rd7, %r159, 4;
	add.s64 	%rd8, %rd1, %rd7;
	st.global.f32 	[%rd8], %f1;
	add.s32 	%r102, %r158, 4;
	mul.wide.s32 	%rd9, %r102, 4;
	add.s64 	%rd10, %rd2, %rd9;
	ld.global.f32 	%f2, [%rd10];
	mul.wide.s32 	%rd11, %r165, 4;
	add.s64 	%rd12, %rd1, %rd11;
	st.global.f32 	[%rd12], %f2;
	add.s32 	%r103, %r157, 4;
	mul.wide.s32 	%rd13, %r103, 4;
	add.s64 	%rd14, %rd2, %rd13;
	ld.global.f32 	%f3, [%rd14];
	mul.wide.s32 	%rd15, %r163, 4;
	add.s64 	%rd16, %rd1, %rd15;
	st.global.f32 	[%rd16], %f3;
	add.s32 	%r104, %r156, 4;
	mul.wide.s32 	%rd17, %r104, 4;
	add.s64 	%rd18, %rd2, %rd17;
	ld.global.f32 	%f4, [%rd18];
	mul.wide.s32 	%rd19, %r161, 4;
	add.s64 	%rd20, %rd1, %rd19;
	st.global.f32 	[%rd20], %f4;
	add.s32 	%r105, %r155, 4;
	mul.wide.s32 	%rd21, %r105, 4;
	add.s64 	%rd22, %rd2, %rd21;
	ld.global.f32 	%f5, [%rd22];
	mul.wide.s32 	%rd23, %r166, 4;
	add.s64 	%rd24, %rd1, %rd23;
	st.global.f32 	[%rd24], %f5;
	add.s32 	%r106, %r154, 4;
	mul.wide.s32 	%rd25, %r106, 4;
	add.s64 	%rd26, %rd2, %rd25;
	ld.global.f32 	%f6, [%rd26];
	mul.wide.s32 	%rd27, %r164, 4;
	add.s64 	%rd28, %rd1, %rd27;
	st.global.f32 	[%rd28], %f6;
	add.s32 	%r107, %r153, 4;
	mul.wide.s32 	%rd29, %r107, 4;
	add.s64 	%rd30, %rd2, %rd29;
	ld.global.f32 	%f7, [%rd30];
	mul.wide.s32 	%rd31, %r162, 4;
	add.s64 	%rd32, %rd1, %rd31;
	st.global.f32 	[%rd32], %f7;
	add.s32 	%r108, %r152, 4;
	mul.wide.s32 	%rd33, %r108, 4;
	add.s64 	%rd34, %rd2, %rd33;
	ld.global.f32 	%f8, [%rd34];
	mul.wide.s32 	%rd35, %r160, 4;
	add.s64 	%rd36, %rd1, %rd35;
	st.global.f32 	[%rd36], %f8;
	add.s32 	%r167, %r167, 8;
	shl.b32 	%r109, %r66, 5;
	add.s32 	%r166, %r166, %r109;
	add.s32 	%r165, %r165, %r109;
	add.s32 	%r164, %r164, %r109;
	add.s32 	%r163, %r163, %r109;
	add.s32 	%r162, %r162, %r109;
	add.s32 	%r161, %r161, %r109;
	add.s32 	%r160, %r160, %r109;
	add.s32 	%r159, %r159, %r109;
	shl.b32 	%r110, %r149, 3;
	add.s32 	%r111, %r110, 64;
	mul.lo.s32 	%r112, %r111, %r3;
	add.s32 	%r158, %r158, %r112;
	add.s32 	%r157, %r157, %r112;
	add.s32 	%r156, %r156, %r112;
	add.s32 	%r155, %r155, %r112;
	add.s32 	%r154, %r154, %r112;
	add.s32 	%r153, %r153, %r112;
	add.s32 	%r152, %r152, %r112;
	add.s32 	%r151, %r151, %r112;
	setp.ne.s32 	%p5, %r167, 0;
	@%p5 bra 	$L__BB9_3;
$L__BB9_4:
	and.b32  	%r58, %r68, 7;
	setp.eq.s32 	%p6, %r58, 0;
	@%p6 bra 	$L__BB9_12;
	ld.param.u32 	%r150, [pack_front_param_1];
	add.s32 	%r59, %r150, 8;
	add.s32 	%r60, %r1, 4;
	and.b32  	%r61, %r68, 3;
	setp.lt.u32 	%p7, %r58, 4;
	@%p7 bra 	$L__BB9_7;
	add.s32 	%r62, %r169, 4;
	mad.lo.s32 	%r113, %r62, %r59, %r4;
	mad.lo.s32 	%r114, %r113, %r3, %r60;
	mul.wide.s32 	%rd37, %r114, 4;
	add.s64 	%rd38, %rd2, %rd37;
	ld.global.f32 	%f9, [%rd38];
	shl.b32 	%r115, %r169, 2;
	add.s32 	%r116, %r115, %r2;
	mad.lo.s32 	%r117, %r116, %r66, %r1;
	mul.wide.s32 	%rd39, %r117, 4;
	add.s64 	%rd40, %rd1, %rd39;
	st.global.f32 	[%rd40], %f9;
	add.s32 	%r118, %r113, %r59;
	mad.lo.s32 	%r119, %r118, %r3, %r60;
	mul.wide.s32 	%rd41, %r119, 4;
	add.s64 	%rd42, %rd2, %rd41;
	ld.global.f32 	%f10, [%rd42];
	add.s32 	%r120, %r116, 4;
	mad.lo.s32 	%r121, %r120, %r66, %r1;
	mul.wide.s32 	%rd43, %r121, 4;
	add.s64 	%rd44, %rd1, %rd43;
	st.global.f32 	[%rd44], %f10;
	add.s32 	%r122, %r118, %r59;
	mad.lo.s32 	%r123, %r122, %r3, %r60;
	mul.wide.s32 	%rd45, %r123, 4;
	add.s64 	%rd46, %rd2, %rd45;
	ld.global.f32 	%f11, [%rd46];
	add.s32 	%r124, %r116, 8;
	mad.lo.s32 	%r125, %r124, %r66, %r1;
	mul.wide.s32 	%rd47, %r125, 4;
	add.s64 	%rd48, %rd1, %rd47;
	st.global.f32 	[%rd48], %f11;
	add.s32 	%r126, %r122, %r59;
	mad.lo.s32 	%r127, %r126, %r3, %r60;
	mul.wide.s32 	%rd49, %r127, 4;
	add.s64 	%rd50, %rd2, %rd49;
	ld.global.f32 	%f12, [%rd50];
	add.s32 	%r128, %r116, 12;
	mad.lo.s32 	%r129, %r128, %r66, %r1;
	mul.wide.s32 	%rd51, %r129, 4;
	add.s64 	%rd52, %rd1, %rd51;
	st.global.f32 	[%rd52], %f12;
	mov.u32 	%r169, %r62;
$L__BB9_7:
	setp.eq.s32 	%p8, %r61, 0;
	@%p8 bra 	$L__BB9_12;
	setp.eq.s32 	%p9, %r61, 1;
	@%p9 bra 	$L__BB9_10;
	add.s32 	%r130, %r169, 4;
	mad.lo.s32 	%r131, %r130, %r59, %r4;
	mad.lo.s32 	%r132, %r131, %r3, %r60;
	mul.wide.s32 	%rd53, %r132, 4;
	add.s64 	%rd54, %rd2, %rd53;
	ld.global.f32 	%f13, [%rd54];
	shl.b32 	%r133, %r169, 2;
	add.s32 	%r134, %r133, %r2;
	mad.lo.s32 	%r135, %r134, %r66, %r1;
	mul.wide.s32 	%rd55, %r135, 4;
	add.s64 	%rd56, %rd1, %rd55;
	st.global.f32 	[%rd56], %f13;
	add.s32 	%r136, %r131, %r59;
	mad.lo.s32 	%r137, %r136, %r3, %r60;
	mul.wide.s32 	%rd57, %r137, 4;
	add.s64 	%rd58, %rd2, %rd57;
	ld.global.f32 	%f14, [%rd58];
	add.s32 	%r138, %r134, 4;
	mad.lo.s32 	%r139, %r138, %r66, %r1;
	mul.wide.s32 	%rd59, %r139, 4;
	add.s64 	%rd60, %rd1, %rd59;
	st.global.f32 	[%rd60], %f14;
	add.s32 	%r169, %r169, 2;
$L__BB9_10:
	and.b32  	%r140, %r68, 1;
	setp.eq.b32 	%p10, %r140, 1;
	not.pred 	%p11, %p10;
	@%p11 bra 	$L__BB9_12;
	add.s32 	%r141, %r169, 4;
	mad.lo.s32 	%r142, %r141, %r59, %r4;
	mad.lo.s32 	%r143, %r142, %r3, %r60;
	mul.wide.s32 	%rd61, %r143, 4;
	add.s64 	%rd62, %rd2, %rd61;
	ld.global.f32 	%f15, [%rd62];
	shl.b32 	%r144, %r169, 2;
	add.s32 	%r145, %r144, %r2;
	mad.lo.s32 	%r146, %r145, %r66, %r1;
	mul.wide.s32 	%rd63, %r146, 4;
	add.s64 	%rd64, %rd1, %rd63;
	st.global.f32 	[%rd64], %f15;
$L__BB9_12:
	ret;

}
	// .globl	unpack_front
.visible .entry unpack_front(
	.param .u32 unpack_front_param_0,
	.param .u32 unpack_front_param_1,
	.param .u32 unpack_front_param_2,
	.param .u64 .ptr .align 1 unpack_front_param_3,
	.param .u64 .ptr .align 1 unpack_front_param_4
)
{
	.reg .pred 	%p<12>;
	.reg .b32 	%r<171>;
	.reg .b32 	%f<16>;
	.reg .b64 	%rd<65>;

	ld.param.u32 	%r66, [unpack_front_param_0];
	ld.param.u32 	%r68, [unpack_front_param_2];
	ld.param.u64 	%rd3, [unpack_front_param_3];
	ld.param.u64 	%rd4, [unpack_front_param_4];
	cvta.to.global.u64 	%rd1, %rd3;
	cvta.to.global.u64 	%rd2, %rd4;
	mov.u32 	%r69, %tid.x;
	mov.u32 	%r70, %ctaid.x;
	mov.u32 	%r71, %ntid.x;
	mad.lo.s32 	%r1, %r70, %r71, %r69;
	mov.u32 	%r72, %tid.y;
	mov.u32 	%r73, %ctaid.y;
	mov.u32 	%r74, %ntid.y;
	mad.lo.s32 	%r2, %r73, %r74, %r72;
	setp.gt.u32 	%p1, %r2, 3;
	setp.lt.s32 	%p2, %r68, 1;
	or.pred  	%p3, %p1, %p2;
	@%p3 bra 	$L__BB10_12;
	ld.param.u32 	%r147, [unpack_front_param_1];
	add.s32 	%r3, %r66, 8;
	add.s32 	%r4, %r147, %r2;
	setp.lt.u32 	%p4, %r68, 8;
	mov.b32 	%r169, 0;
	@%p4 bra 	$L__BB10_4;
	ld.param.u32 	%r148, [unpack_front_param_1];
	and.b32  	%r76, %r68, 2147483640;
	neg.s32 	%r167, %r76;
	mad.lo.s32 	%r77, %r148, 6, %r2;
	add.s32 	%r78, %r77, 40;
	mad.lo.s32 	%r166, %r78, %r3, %r1;
	shl.b32 	%r79, %r148, 3;
	mad.lo.s32 	%r80, %r148, 7, %r2;
	add.s32 	%r81, %r80, 48;
	mad.lo.s32 	%r165, %r81, %r3, %r1;
	add.s32 	%r82, %r2, %r79;
	add.s32 	%r83, %r82, 56;
	mad.lo.s32 	%r164, %r83, %r3, %r1;
	mad.lo.s32 	%r84, %r148, 9, %r2;
	add.s32 	%r85, %r84, 64;
	mad.lo.s32 	%r163, %r85, %r3, %r1;
	mad.lo.s32 	%r86, %r148, 10, %r2;
	add.s32 	%r87, %r86, 72;
	mad.lo.s32 	%r162, %r87, %r3, %r1;
	mad.lo.s32 	%r88, %r148, 11, %r2;
	add.s32 	%r89, %r88, 80;
	mad.lo.s32 	%r161, %r89, %r3, %r1;
	mad.lo.s32 	%r90, %r148, 12, %r2;
	add.s32 	%r91, %r90, 88;
	mad.lo.s32 	%r160, %r91, %r3, %r1;
	mad.lo.s32 	%r92, %r148, 5, %r2;
	add.s32 	%r93, %r92, 32;
	mad.lo.s32 	%r159, %r93, %r3, %r1;
	add.s32 	%r94, %r2, 16;
	mad.lo.s32 	%r158, %r66, %r94, %r1;
	add.s32 	%r95, %r2, 4;
	mad.lo.s32 	%r157, %r66, %r95, %r1;
	add.s32 	%r96, %r2, 20;
	mad.lo.s32 	%r156, %r66, %r96, %r1;
	add.s32 	%r97, %r2, 8;
	mad.lo.s32 	%r155, %r66, %r97, %r1;
	add.s32 	%r98, %r2, 24;
	mad.lo.s32 	%r154, %r66, %r98, %r1;
	add.s32 	%r99, %r2, 12;
	mad.lo.s32 	%r153, %r66, %r99, %r1;
	add.s32 	%r100, %r2, 28;
	mad.lo.s32 	%r152, %r66, %r100, %r1;
	mad.lo.s32 	%r151, %r66, %r2, %r1;
$L__BB10_3:
	.pragma "nounroll";
	ld.param.u32 	%r149, [unpack_front_param_1];
	and.b32  	%r169, %r68, 2147483640;
	mul.wide.s32 	%rd5, %r151, 4;
	add.s64 	%rd6, %rd2, %rd5;
	ld.global.f32 	%f1, [%rd6];
	add.s32 	%r101, %r159, 4;
	mul.wide.s32 	%rd7, %r101, 4;
	add.s64 	%rd8, %rd1, %rd7;
	st.global.f32 	[%rd8], %f1;
	mul.wide.s32 	%rd9, %r157, 4;
	add.s64 	%rd10, %rd2, %rd9;
	ld.global.f32 	%f2, [%rd10];
	add.s32 	%r102, %r166, 4;
	mul.wide.s32 	%rd11, %r102, 4;
	add.s64 	%rd12, %rd1, %rd11;
	st.global.f32 	[%rd12], %f2;
	mul.wide.s32 	%rd13, %r155, 4;
	add.s64 	%rd14, %rd2, %rd13;
	ld.global.f32 	%f3, [%rd14];
	add.s32 	%r103, %r165, 4;
	mul.wide.s32 	%rd15, %r103, 4;
	add.s64 	%rd16, %rd1, %rd15;
	st.global.f32 	[%rd16], %f3;
	mul.wide.s32 	%rd17, %r153, 4;
	add.s64 	%rd18, %rd2, %rd17;
	ld.global.f32 	%f4, [%rd18];
	add.s32 	%r104, %r164, 4;
	mul.wide.s32 	%rd19, %r104, 4;
	add.s64 	%rd20, %rd1, %rd19;
	st.global.f32 	[%rd20], %f4;
	mul.wide.s32 	%rd21, %r158, 4;
	add.s64 	%rd22, %rd2, %rd21;
	ld.global.f32 	%f5, [%rd22];
	add.s32 	%r105, %r163, 4;
	mul.wide.s32 	%rd23, %r105, 4;
	add.s64 	%rd24, %rd1, %rd23;
	st.global.f32 	[%rd24], %f5;
	mul.wide.s32 	%rd25, %r156, 4;
	add.s64 	%rd26, %rd2, %rd25;
	ld.global.f32 	%f6, [%rd26];
	add.s32 	%r106, %r162, 4;
	mul.wide.s32 	%rd27, %r106, 4;
	add.s64 	%rd28, %rd1, %rd27;
	st.global.f32 	[%rd28], %f6;
	mul.wide.s32 	%rd29, %r154, 4;
	add.s64 	%rd30, %rd2, %rd29;
	ld.global.f32 	%f7, [%rd30];
	add.s32 	%r107, %r161, 4;
	mul.wide.s32 	%rd31, %r107, 4;
	add.s64 	%rd32, %rd1, %rd31;
	st.global.f32 	[%rd32], %f7;
	mul.wide.s32 	%rd33, %r152, 4;
	add.s64 	%rd34, %rd2, %rd33;
	ld.global.f32 	%f8, [%rd34];
	add.s32 	%r108, %r160, 4;
	mul.wide.s32 	%rd35, %r108, 4;
	add.s64 	%rd36, %rd1, %rd35;
	st.global.f32 	[%rd36], %f8;
	add.s32 	%r167, %r167, 8;
	shl.b32 	%r109, %r149, 3;
	add.s32 	%r110, %r109, 64;
	mul.lo.s32 	%r111, %r110, %r3;
	add.s32 	%r166, %r166, %r111;
	add.s32 	%r165, %r165, %r111;
	add.s32 	%r164, %r164, %r111;
	add.s32 	%r163, %r163, %r111;
	add.s32 	%r162, %r162, %r111;
	add.s32 	%r161, %r161, %r111;
	add.s32 	%r160, %r160, %r111;
	add.s32 	%r159, %r159, %r111;
	shl.b32 	%r112, %r66, 5;
	add.s32 	%r158, %r158, %r112;
	add.s32 	%r157, %r157, %r112;
	add.s32 	%r156, %r156, %r112;
	add.s32 	%r155, %r155, %r112;
	add.s32 	%r154, %r154, %r112;
	add.s32 	%r153, %r153, %r112;
	add.s32 	%r152, %r152, %r112;
	add.s32 	%r151, %r151, %r112;
	setp.ne.s32 	%p5, %r167, 0;
	@%p5 bra 	$L__BB10_3;
$L__BB10_4:
	and.b32  	%r58, %r68, 7;
	setp.eq.s32 	%p6, %r58, 0;
	@%p6 bra 	$L__BB10_12;
	ld.param.u32 	%r150, [unpack_front_param_1];
	add.s32 	%r59, %r150, 8;
	add.s32 	%r60, %r1, 4;
	and.b32  	%r61, %r68, 3;
	setp.lt.u32 	%p7, %r58, 4;
	@%p7 bra 	$L__BB10_7;
	shl.b32 	%r113, %r169, 2;
	add.s32 	%r114, %r113, %r2;
	mad.lo.s32 	%r115, %r114, %r66, %r1;
	mul.wide.s32 	%rd37, %r115, 4;
	add.s64 	%rd38, %rd2, %rd37;
	ld.global.f32 	%f9, [%rd38];
	add.s32 	%r169, %r169, 4;
	mad.lo.s32 	%r116, %r169, %r59, %r4;
	mad.lo.s32 	%r117, %r116, %r3, %r60;
	mul.wide.s32 	%rd39, %r117, 4;
	add.s64 	%rd40, %rd1, %rd39;
	st.global.f32 	[%rd40], %f9;
	add.s32 	%r118, %r114, 4;
	mad.lo.s32 	%r119, %r118, %r66, %r1;
	mul.wide.s32 	%rd41, %r119, 4;
	add.s64 	%rd42, %rd2, %rd41;
	ld.global.f32 	%f10, [%rd42];
	add.s32 	%r120, %r116, %r59;
	mad.lo.s32 	%r121, %r120, %r3, %r60;
	mul.wide.s32 	%rd43, %r121, 4;
	add.s64 	%rd44, %rd1, %rd43;
	st.global.f32 	[%rd44], %f10;
	add.s32 	%r122, %r114, 8;
	mad.lo.s32 	%r123, %r122, %r66, %r1;
	mul.wide.s32 	%rd45, %r123, 4;
	add.s64 	%rd46, %rd2, %rd45;
	ld.global.f32 	%f11, [%rd46];
	add.s32 	%r124, %r120, %r59;
	mad.lo.s32 	%r125, %r124, %r3, %r60;
	mul.wide.s32 	%rd47, %r125, 4;
	add.s64 	%rd48, %rd1, %rd47;
	st.global.f32 	[%rd48], %f11;
	add.s32 	%r126, %r114, 12;
	mad.lo.s32 	%r127, %r126, %r66, %r1;
	mul.wide.s32 	%rd49, %r127, 4;
	add.s64 	%rd50, %rd2, %rd49;
	ld.global.f32 	%f12, [%rd50];
	add.s32 	%r128, %r124, %r59;
	mad.lo.s32 	%r129, %r128, %r3, %r60;
	mul.wide.s32 	%rd51, %r129, 4;
	add.s64 	%rd52, %rd1, %rd51;
	st.global.f32 	[%rd52], %f12;
$L__BB10_7:
	setp.eq.s32 	%p8, %r61, 0;
	@%p8 bra 	$L__BB10_12;
	setp.eq.s32 	%p9, %r61, 1;
	@%p9 bra 	$L__BB10_10;
	shl.b32 	%r130, %r169, 2;
	add.s32 	%r131, %r130, %r2;
	mad.lo.s32 	%r132, %r131, %r66, %r1;
	mul.wide.s32 	%rd53, %r132, 4;
	add.s64 	%rd54, %rd2, %rd53;
	ld.global.f32 	%f13, [%rd54];
	add.s32 	%r133, %r169, 4;
	mad.lo.s32 	%r134, %r133, %r59, %r4;
	mad.lo.s32 	%r135, %r134, %r3, %r60;
	mul.wide.s32 	%rd55, %r135, 4;
	add.s64 	%rd56, %rd1, %rd55;
	st.global.f32 	[%rd56], %f13;
	add.s32 	%r136, %r131, 4;
	mad.lo.s32 	%r137, %r136, %r66, %r1;
	mul.wide.s32 	%rd57, %r137, 4;
	add.s64 	%rd58, %rd2, %rd57;
	ld.global.f32 	%f14, [%rd58];
	add.s32 	%r138, %r134, %r59;
	mad.lo.s32 	%r139, %r138, %r3, %r60;
	mul.wide.s32 	%rd59, %r139, 4;
	add.s64 	%rd60, %rd1, %rd59;
	st.global.f32 	[%rd60], %f14;
	add.s32 	%r169, %r169, 2;
$L__BB10_10:
	and.b32  	%r140, %r68, 1;
	setp.eq.b32 	%p10, %r140, 1;
	not.pred 	%p11, %p10;
	@%p11 bra 	$L__BB10_12;
	shl.b32 	%r141, %r169, 2;
	add.s32 	%r142, %r141, %r2;
	mad.lo.s32 	%r143, %r142, %r66, %r1;
	mul.wide.s32 	%rd61, %r143, 4;
	add.s64 	%rd62, %rd2, %rd61;
	ld.global.f32 	%f15, [%rd62];
	add.s32 	%r144, %r169, 4;
	mad.lo.s32 	%r145, %r144, %r59, %r4;
	mad.lo.s32 	%r146, %r145, %r3, %r60;
	mul.wide.s32 	%rd63, %r146, 4;
	add.s64 	%rd64, %rd1, %rd63;
	st.global.f32 	[%rd64], %f15;
$L__BB10_12:
	ret;

}
	// .globl	pack_back
.visible .entry pack_back(
	.param .u32 pack_back_param_0,
	.param .u32 pack_back_param_1,
	.param .u32 pack_back_param_2,
	.param .u64 .ptr .align 1 pack_back_param_3,
	.param .u64 .ptr .align 1 pack_back_param_4
)
{
	.reg .pred 	%p<12>;
	.reg .b32 	%r<171>;
	.reg .b32 	%f<16>;
	.reg .b64 	%rd<65>;

	ld.param.u32 	%r66, [pack_back_param_0];
	ld.param.u32 	%r68, [pack_back_param_2];
	ld.param.u64 	%rd3, [pack_back_param_3];
	ld.param.u64 	%rd4, [pack_back_param_4];
	cvta.to.global.u64 	%rd1, %rd4;
	cvta.to.global.u64 	%rd2, %rd3;
	mov.u32 	%r69, %tid.x;
	mov.u32 	%r70, %ctaid.x;
	mov.u32 	%r71, %ntid.x;
	mad.lo.s32 	%r1, %r70, %r71, %r69;
	mov.u32 	%r72, %tid.y;
	mov.u32 	%r73, %ctaid.y;
	mov.u32 	%r74, %ntid.y;
	mad.lo.s32 	%r2, %r73, %r74, %r72;
	setp.gt.u32 	%p1, %r2, 3;
	setp.lt.s32 	%p2, %r68, 1;
	or.pred  	%p3, %p1, %p2;
	@%p3 bra 	$L__BB11_12;
	ld.param.u32 	%r148, [pack_back_param_1];
	add.s32 	%r3, %r66, 8;
	add.s32 	%r4, %r148, 8;
	setp.lt.u32 	%p4, %r68, 8;
	mov.b32 	%r169, 0;
	@%p4 bra 	$L__BB11_4;
	ld.param.u32 	%r149, [pack_back_param_1];
	and.b32  	%r76, %r68, 2147483640;
	neg.s32 	%r167, %r76;
	add.s32 	%r77, %r2, 16;
	mad.lo.s32 	%r166, %r66, %r77, %r1;
	add.s32 	%r78, %r2, 4;
	mad.lo.s32 	%r165, %r66, %r78, %r1;
	add.s32 	%r79, %r2, 20;
	mad.lo.s32 	%r164, %r66, %r79, %r1;
	add.s32 	%r80, %r2, 8;
	mad.lo.s32 	%r163, %r66, %r80, %r1;
	add.s32 	%r81, %r2, 24;
	mad.lo.s32 	%r162, %r66, %r81, %r1;
	add.s32 	%r82, %r2, 12;
	mad.lo.s32 	%r161, %r66, %r82, %r1;
	add.s32 	%r83, %r2, 28;
	mad.lo.s32 	%r160, %r66, %r83, %r1;
	mad.lo.s32 	%r159, %r66, %r2, %r1;
	mad.lo.s32 	%r84, %r149, 5, %r2;
	add.s32 	%r85, %r84, 44;
	mad.lo.s32 	%r158, %r85, %r3, %r1;
	shl.b32 	%r86, %r149, 3;
	mad.lo.s32 	%r87, %r149, 6, %r2;
	add.s32 	%r88, %r87, 52;
	mad.lo.s32 	%r157, %r88, %r3, %r1;
	mad.lo.s32 	%r89, %r149, 7, %r2;
	add.s32 	%r90, %r89, 60;
	mad.lo.s32 	%r156, %r90, %r3, %r1;
	add.s32 	%r91, %r2, %r86;
	add.s32 	%r92, %r91, 68;
	mad.lo.s32 	%r155, %r92, %r3, %r1;
	mad.lo.s32 	%r93, %r149, 9, %r2;
	add.s32 	%r94, %r93, 76;
	mad.lo.s32 	%r154, %r94, %r3, %r1;
	mad.lo.s32 	%r95, %r149, 10, %r2;
	add.s32 	%r96, %r95, 84;
	mad.lo.s32 	%r153, %r96, %r3, %r1;
	mad.lo.s32 	%r97, %r149, 11, %r2;
	add.s32 	%r98, %r97, 92;
	mad.lo.s32 	%r152, %r98, %r3, %r1;
	shl.b32 	%r99, %r149, 2;
	add.s32 	%r100, %r2, %r99;
	add.s32 	%r101, %r100, 36;
	mad.lo.s32 	%r151, %r101, %r3, %r1;
$L__BB11_3:
	.pragma "nounroll";
	ld.param.u32 	%r150, [pack_back_param_1];
	and.b32  	%r169, %r68, 2147483640;
	add.s32 	%r102, %r151, 4;
	mul.wide.s32 	%rd5, %r102, 4;
	add.s64 	%rd6, %rd2, %rd5;
	ld.global.f32 	%f1, [%rd6];
	mul.wide.s32 	%rd7, %r159, 4;
	add.s64 	%rd8, %rd1, %rd7;
	st.global.f32 	[%rd8], %f1;
	add.s32 	%r103, %r158, 4;
	mul.wide.s32 	%rd9, %r103, 4;
	add.s64 	%rd10, %rd2, %rd9;
	ld.global.f32 	%f2, [%rd10];
	mul.wide.s32 	%rd11, %r165, 4;
	add.s64 	%rd12, %rd1, %rd11;
	st.global.f32 	[%rd12], %f2;
	add.s32 	%r104, %r157, 4;
	mul.wide.s32 	%rd13, %r104, 4;
	add.s64 	%rd14, %rd2, %rd13;
	ld.global.f32 	%f3, [%rd14];
	mul.wide.s32 	%rd15, %r163, 4;
	add.s64 	%rd16, %rd1, %rd15;
	st.global.f32 	[%rd16], %f3;
	add.s32 	%r105, %r156, 4;
	mul.wide.s32 	%rd17, %r105, 4;
	add.s64 	%rd18, %rd2, %rd17;
	ld.global.f32 	%f4, [%rd18];
	mul.wide.s32 	%rd19, %r161, 4;
	add.s64 	%rd20, %rd1, %rd19;
	st.global.f32 	[%rd20], %f4;
	add.s32 	%r106, %r155, 4;
	mul.wide.s32 	%rd21, %r106, 4;
	add.s64 	%rd22, %rd2, %rd21;
	ld.global.f32 	%f5, [%rd22];
	mul.wide.s32 	%rd23, %r166, 4;
	add.s64 	%rd24, %rd1, %rd23;
	st.global.f32 	[%rd24], %f5;
	add.s32 	%r107, %r154, 4;
	mul.wide.s32 	%rd25, %r107, 4;
	add.s64 	%rd26, %rd2, %rd25;
	ld.global.f32 	%f6, [%rd26];
	mul.wide.s32 	%rd27, %r164, 4;
	add.s64 	%rd28, %rd1, %rd27;
	st.global.f32 	[%rd28], %f6;
	add.s32 	%r108, %r153, 4;
	mul.wide.s32 	%rd29, %r108, 4;
	add.s64 	%rd30, %rd2, %rd29;
	ld.global.f32 	%f7, [%rd30];
	mul.wide.s32 	%rd31, %r162, 4;
	add.s64 	%rd32, %rd1, %rd31;
	st.global.f32 	[%rd32], %f7;
	add.s32 	%r109, %r152, 4;
	mul.wide.s32 	%rd33, %r109, 4;
	add.s64 	%rd34, %rd2, %rd33;
	ld.global.f32 	%f8, [%rd34];
	mul.wide.s32 	%rd35, %r160, 4;
	add.s64 	%rd36, %rd1, %rd35;
	st.global.f32 	[%rd36], %f8;
	add.s32 	%r167, %r167, 8;
	shl.b32 	%r110, %r66, 5;
	add.s32 	%r166, %r166, %r110;
	add.s32 	%r165, %r165, %r110;
	add.s32 	%r164, %r164, %r110;
	add.s32 	%r163, %r163, %r110;
	add.s32 	%r162, %r162, %r110;
	add.s32 	%r161, %r161, %r110;
	add.s32 	%r160, %r160, %r110;
	add.s32 	%r159, %r159, %r110;
	shl.b32 	%r111, %r150, 3;
	add.s32 	%r112, %r111, 64;
	mul.lo.s32 	%r113, %r112, %r3;
	add.s32 	%r158, %r158, %r113;
	add.s32 	%r157, %r157, %r113;
	add.s32 	%r156, %r156, %r113;
	add.s32 	%r155, %r155, %r113;
	add.s32 	%r154, %r154, %r113;
	add.s32 	%r153, %r153, %r113;
	add.s32 	%r152, %r152, %r113;
	add.s32 	%r151, %r151, %r113;
	setp.ne.s32 	%p5, %r167, 0;
	@%p5 bra 	$L__BB11_3;
$L__BB11_4:
	and.b32  	%r58, %r68, 7;
	setp.eq.s32 	%p6, %r58, 0;
	@%p6 bra 	$L__BB11_12;
	add.s32 	%r59, %r2, 4;
	add.s32 	%r60, %r1, 4;
	and.b32  	%r61, %r68, 3;
	setp.lt.u32 	%p7, %r58, 4;
	@%p7 bra 	$L__BB11_7;
	add.s32 	%r62, %r169, 4;
	mad.lo.s32 	%r114, %r62, %r4, %r59;
	mad.lo.s32 	%r115, %r114, %r3, %r60;
	mul.wide.s32 	%rd37, %r115, 4;
	add.s64 	%rd38, %rd2, %rd37;
	ld.global.f32 	%f9, [%rd38];
	shl.b32 	%r116, %r169, 2;
	add.s32 	%r117, %r116, %r2;
	mad.lo.s32 	%r118, %r117, %r66, %r1;
	mul.wide.s32 	%rd39, %r118, 4;
	add.s64 	%rd40, %rd1, %rd39;
	st.global.f32 	[%rd40], %f9;
	add.s32 	%r119, %r114, %r4;
	mad.lo.s32 	%r120, %r119, %r3, %r60;
	mul.wide.s32 	%rd41, %r120, 4;
	add.s64 	%rd42, %rd2, %rd41;
	ld.global.f32 	%f10, [%rd42];
	add.s32 	%r121, %r117, 4;
	mad.lo.s32 	%r122, %r121, %r66, %r1;
	mul.wide.s32 	%rd43, %r122, 4;
	add.s64 	%rd44, %rd1, %rd43;
	st.global.f32 	[%rd44], %f10;
	add.s32 	%r123, %r119, %r4;
	mad.lo.s32 	%r124, %r123, %r3, %r60;
	mul.wide.s32 	%rd45, %r124, 4;
	add.s64 	%rd46, %rd2, %rd45;
	ld.global.f32 	%f11, [%rd46];
	add.s32 	%r125, %r117, 8;
	mad.lo.s32 	%r126, %r125, %r66, %r1;
	mul.wide.s32 	%rd47, %r126, 4;
	add.s64 	%rd48, %rd1, %rd47;
	st.global.f32 	[%rd48], %f11;
	add.s32 	%r127, %r123, %r4;
	mad.lo.s32 	%r128, %r127, %r3, %r60;
	mul.wide.s32 	%rd49, %r128, 4;
	add.s64 	%rd50, %rd2, %rd49;
	ld.global.f32 	%f12, [%rd50];
	add.s32 	%r129, %r117, 12;
	mad.lo.s32 	%r130, %r129, %r66, %r1;
	mul.wide.s32 	%rd51, %r130, 4;
	add.s64 	%rd52, %rd1, %rd51;
	st.global.f32 	[%rd52], %f12;
	mov.u32 	%r169, %r62;
$L__BB11_7:
	setp.eq.s32 	%p8, %r61, 0;
	@%p8 bra 	$L__BB11_12;
	setp.eq.s32 	%p9, %r61, 1;
	@%p9 bra 	$L__BB11_10;
	add.s32 	%r131, %r169, 4;
	mad.lo.s32 	%r132, %r131, %r4, %r59;
	mad.lo.s32 	%r133, %r132, %r3, %r60;
	mul.wide.s32 	%rd53, %r133, 4;
	add.s64 	%rd54, %rd2, %rd53;
	ld.global.f32 	%f13, [%rd54];
	shl.b32 	%r134, %r169, 2;
	add.s32 	%r135, %r134, %r2;
	mad.lo.s32 	%r136, %r135, %r66, %r1;
	mul.wide.s32 	%rd55, %r136, 4;
	add.s64 	%rd56, %rd1, %rd55;
	st.global.f32 	[%rd56], %f13;
	add.s32 	%r137, %r132, %r4;
	mad.lo.s32 	%r138, %r137, %r3, %r60;
	mul.wide.s32 	%rd57, %r138, 4;
	add.s64 	%rd58, %rd2, %rd57;
	ld.global.f32 	%f14, [%rd58];
	add.s32 	%r139, %r135, 4;
	mad.lo.s32 	%r140, %r139, %r66, %r1;
	mul.wide.s32 	%rd59, %r140, 4;
	add.s64 	%rd60, %rd1, %rd59;
	st.global.f32 	[%rd60], %f14;
	add.s32 	%r169, %r169, 2;
$L__BB11_10:
	and.b32  	%r141, %r68, 1;
	setp.eq.b32 	%p10, %r141, 1;
	not.pred 	%p11, %p10;
	@%p11 bra 	$L__BB11_12;
	add.s32 	%r142, %r169, 4;
	mad.lo.s32 	%r143, %r142, %r4, %r59;
	mad.lo.s32 	%r144, %r143, %r3, %r60;
	mul.wide.s32 	%rd61, %r144, 4;
	add.s64 	%rd62, %rd2, %rd61;
	ld.global.f32 	%f15, [%rd62];
	shl.b32 	%r145, %r169, 2;
	add.s32 	%r146, %r145, %r2;
	mad.lo.s32 	%r147, %r146, %r66, %r1;
	mul.wide.s32 	%rd63, %r147, 4;
	add.s64 	%rd64, %rd1, %rd63;
	st.global.f32 	[%rd64], %f15;
$L__BB11_12:
	ret;

}
	// .globl	unpack_back
.visible .entry unpack_back(
	.param .u32 unpack_back_param_0,
	.param .u32 unpack_back_param_1,
	.param .u32 unpack_back_param_2,
	.param .u64 .ptr .align 1 unpack_back_param_3,
	.param .u64 .ptr .align 1 unpack_back_param_4
)
{
	.reg .pred 	%p<12>;
	.reg .b32 	%r<171>;
	.reg .b32 	%f<16>;
	.reg .b64 	%rd<65>;

	ld.param.u32 	%r66, [unpack_back_param_0];
	ld.param.u32 	%r68, [unpack_back_param_2];
	ld.param.u64 	%rd3, [unpack_back_param_3];
	ld.param.u64 	%rd4, [unpack_back_param_4];
	cvta.to.global.u64 	%rd1, %rd3;
	cvta.to.global.u64 	%rd2, %rd4;
	mov.u32 	%r69, %tid.x;
	mov.u32 	%r70, %ctaid.x;
	mov.u32 	%r71, %ntid.x;
	mad.lo.s32 	%r1, %r70, %r71, %r69;
	mov.u32 	%r72, %tid.y;
	mov.u32 	%r73, %ctaid.y;
	mov.u32 	%r74, %ntid.y;
	mad.lo.s32 	%r2, %r73, %r74, %r72;
	setp.gt.u32 	%p1, %r2, 3;
	setp.lt.s32 	%p2, %r68, 1;
	or.pred  	%p3, %p1, %p2;
	@%p3 bra 	$L__BB12_12;
	ld.param.u32 	%r148, [unpack_back_param_1];
	add.s32 	%r3, %r66, 8;
	add.s32 	%r4, %r148, 8;
	setp.lt.u32 	%p4, %r68, 8;
	mov.b32 	%r169, 0;
	@%p4 bra 	$L__BB12_4;
	ld.param.u32 	%r149, [unpack_back_param_1];
	and.b32  	%r76, %r68, 2147483640;
	neg.s32 	%r167, %r76;
	mad.lo.s32 	%r77, %r149, 5, %r2;
	add.s32 	%r78, %r77, 44;
	mad.lo.s32 	%r166, %r78, %r3, %r1;
	shl.b32 	%r79, %r149, 3;
	mad.lo.s32 	%r80, %r149, 6, %r2;
	add.s32 	%r81, %r80, 52;
	mad.lo.s32 	%r165, %r81, %r3, %r1;
	mad.lo.s32 	%r82, %r149, 7, %r2;
	add.s32 	%r83, %r82, 60;
	mad.lo.s32 	%r164, %r83, %r3, %r1;
	add.s32 	%r84, %r2, %r79;
	add.s32 	%r85, %r84, 68;
	mad.lo.s32 	%r163, %r85, %r3, %r1;
	mad.lo.s32 	%r86, %r149, 9, %r2;
	add.s32 	%r87, %r86, 76;
	mad.lo.s32 	%r162, %r87, %r3, %r1;
	mad.lo.s32 	%r88, %r149, 10, %r2;
	add.s32 	%r89, %r88, 84;
	mad.lo.s32 	%r161, %r89, %r3, %r1;
	mad.lo.s32 	%r90, %r149, 11, %r2;
	add.s32 	%r91, %r90, 92;
	mad.lo.s32 	%r160, %r91, %r3, %r1;
	shl.b32 	%r92, %r149, 2;
	add.s32 	%r93, %r2, %r92;
	add.s32 	%r94, %r93, 36;
	mad.lo.s32 	%r159, %r94, %r3, %r1;
	add.s32 	%r95, %r2, 16;
	mad.lo.s32 	%r158, %r66, %r95, %r1;
	add.s32 	%r96, %r2, 4;
	mad.lo.s32 	%r157, %r66, %r96, %r1;
	add.s32 	%r97, %r2, 20;
	mad.lo.s32 	%r156, %r66, %r97, %r1;
	add.s32 	%r98, %r2, 8;
	mad.lo.s32 	%r155, %r66, %r98, %r1;
	add.s32 	%r99, %r2, 24;
	mad.lo.s32 	%r154, %r66, %r99, %r1;
	add.s32 	%r100, %r2, 12;
	mad.lo.s32 	%r153, %r66, %r100, %r1;
	add.s32 	%r101, %r2, 28;
	mad.lo.s32 	%r152, %r66, %r101, %r1;
	mad.lo.s32 	%r151, %r66, %r2, %r1;
$L__BB12_3:
	.pragma "nounroll";
	ld.param.u32 	%r150, [unpack_back_param_1];
	and.b32  	%r169, %r68, 2147483640;
	mul.wide.s32 	%rd5, %r151, 4;
	add.s64 	%rd6, %rd2, %rd5;
	ld.global.f32 	%f1, [%rd6];
	add.s32 	%r102, %r159, 4;
	mul.wide.s32 	%rd7, %r102, 4;
	add.s64 	%rd8, %rd1, %rd7;
	st.global.f32 	[%rd8], %f1;
	mul.wide.s32 	%rd9, %r157, 4;
	add.s64 	%rd10, %rd2, %rd9;
	ld.global.f32 	%f2, [%rd10];
	add.s32 	%r103, %r166, 4;
	mul.wide.s32 	%rd11, %r103, 4;
	add.s64 	%rd12, %rd1, %rd11;
	st.global.f32 	[%rd12], %f2;
	mul.wide.s32 	%rd13, %r155, 4;
	add.s64 	%rd14, %rd2, %rd13;
	ld.global.f32 	%f3, [%rd14];
	add.s32 	%r104, %r165, 4;
	mul.wide.s32 	%rd15, %r104, 4;
	add.s64 	%rd16, %rd1, %rd15;
	st.global.f32 	[%rd16], %f3;
	mul.wide.s32 	%rd17, %r153, 4;
	add.s64 	%rd18, %rd2, %rd17;
	ld.global.f32 	%f4, [%rd18];
	add.s32 	%r105, %r164, 4;
	mul.wide.s32 	%rd19, %r105, 4;
	add.s64 	%rd20, %rd1, %rd19;
	st.global.f32 	[%rd20], %f4;
	mul.wide.s32 	%rd21, %r158, 4;
	add.s64 	%rd22, %rd2, %rd21;
	ld.global.f32 	%f5, [%rd22];
	add.s32 	%r106, %r163, 4;
	mul.wide.s32 	%rd23, %r106, 4;
	add.s64 	%rd24, %rd1, %rd23;
	st.global.f32 	[%rd24], %f5;
	mul.wide.s32 	%rd25, %r156, 4;
	add.s64 	%rd26, %rd2, %rd25;
	ld.global.f32 	%f6, [%rd26];
	add.s32 	%r107, %r162, 4;
	mul.wide.s32 	%rd27, %r107, 4;
	add.s64 	%rd28, %rd1, %rd27;
	st.global.f32 	[%rd28], %f6;
	mul.wide.s32 	%rd29, %r154, 4;
	add.s64 	%rd30, %rd2, %rd29;
	ld.global.f32 	%f7, [%rd30];
	add.s32 	%r108, %r161, 4;
	mul.wide.s32 	%rd31, %r108, 4;
	add.s64 	%rd32, %rd1, %rd31;
	st.global.f32 	[%rd32], %f7;
	mul.wide.s32 	%rd33, %r152, 4;
	add.s64 	%rd34, %rd2, %rd33;
	ld.global.f32 	%f8, [%rd34];
	add.s32 	%r109, %r160, 4;
	mul.wide.s32 	%rd35, %r109, 4;
	add.s64 	%rd36, %rd1, %rd35;
	st.global.f32 	[%rd36], %f8;
	add.s32 	%r167, %r167, 8;
	shl.b32 	%r110, %r150, 3;
	add.s32 	%r111, %r110, 64;
	mul.lo.s32 	%r112, %r111, %r3;
	add.s32 	%r166, %r166, %r112;
	add.s32 	%r165, %r165, %r112;
	add.s32 	%r164, %r164, %r112;
	add.s32 	%r163, %r163, %r112;
	add.s32 	%r162, %r162, %r112;
	add.s32 	%r161, %r161, %r112;
	add.s32 	%r160, %r160, %r112;
	add.s32 	%r159, %r159, %r112;
	shl.b32 	%r113, %r66, 5;
	add.s32 	%r158, %r158, %r113;
	add.s32 	%r157, %r157, %r113;
	add.s32 	%r156, %r156, %r113;
	add.s32 	%r155, %r155, %r113;
	add.s32 	%r154, %r154, %r113;
	add.s32 	%r153, %r153, %r113;
	add.s32 	%r152, %r152, %r113;
	add.s32 	%r151, %r151, %r113;
	setp.ne.s32 	%p5, %r167, 0;
	@%p5 bra 	$L__BB12_3;
$L__BB12_4:
	and.b32  	%r58, %r68, 7;
	setp.eq.s32 	%p6, %r58, 0;
	@%p6 bra 	$L__BB12_12;
	add.s32 	%r59, %r2, 4;
	add.s32 	%r60, %r1, 4;
	and.b32  	%r61, %r68, 3;
	setp.lt.u32 	%p7, %r58, 4;
	@%p7 bra 	$L__BB12_7;
	shl.b32 	%r114, %r169, 2;
	add.s32 	%r115, %r114, %r2;
	mad.lo.s32 	%r116, %r115, %r66, %r1;
	mul.wide.s32 	%rd37, %r116, 4;
	add.s64 	%rd38, %rd2, %rd37;
	ld.global.f32 	%f9, [%rd38];
	add.s32 	%r169, %r169, 4;
	mad.lo.s32 	%r117, %r169, %r4, %r59;
	mad.lo.s32 	%r118, %r117, %r3, %r60;
	mul.wide.s32 	%rd39, %r118, 4;
	add.s64 	%rd40, %rd1, %rd39;
	st.global.f32 	[%rd40], %f9;
	add.s32 	%r119, %r115, 4;
	mad.lo.s32 	%r120, %r119, %r66, %r1;
	mul.wide.s32 	%rd41, %r120, 4;
	add.s64 	%rd42, %rd2, %rd41;
	ld.global.f32 	%f10, [%rd42];
	add.s32 	%r121, %r117, %r4;
	mad.lo.s32 	%r122, %r121, %r3, %r60;
	mul.wide.s32 	%rd43, %r122, 4;
	add.s64 	%rd44, %rd1, %rd43;
	st.global.f32 	[%rd44], %f10;
	add.s32 	%r123, %r115, 8;
	mad.lo.s32 	%r124, %r123, %r66, %r1;
	mul.wide.s32 	%rd45, %r124, 4;
	add.s64 	%rd46, %rd2, %rd45;
	ld.global.f32 	%f11, [%rd46];
	add.s32 	%r125, %r121, %r4;
	mad.lo.s32 	%r126, %r125, %r3, %r60;
	mul.wide.s32 	%rd47, %r126, 4;
	add.s64 	%rd48, %rd1, %rd47;
	st.global.f32 	[%rd48], %f11;
	add.s32 	%r127, %r115, 12;
	mad.lo.s32 	%r128, %r127, %r66, %r1;
	mul.wide.s32 	%rd49, %r128, 4;
	add.s64 	%rd50, %rd2, %rd49;
	ld.global.f32 	%f12, [%rd50];
	add.s32 	%r129, %r125, %r4;
	mad.lo.s32 	%r130, %r129, %r3, %r60;
	mul.wide.s32 	%rd51, %r130, 4;
	add.s64 	%rd52, %rd1, %rd51;
	st.global.f32 	[%rd52], %f12;
$L__BB12_7:
	setp.eq.s32 	%p8, %r61, 0;
	@%p8 bra 	$L__BB12_12;
	setp.eq.s32 	%p9, %r61, 1;
	@%p9 bra 	$L__BB12_10;
	shl.b32 	%r131, %r169, 2;
	add.s32 	%r132, %r131, %r2;
	mad.lo.s32 	%r133, %r132, %r66, %r1;
	mul.wide.s32 	%rd53, %r133, 4;
	add.s64 	%rd54, %rd2, %rd53;
	ld.global.f32 	%f13, [%rd54];
	add.s32 	%r134, %r169, 4;
	mad.lo.s32 	%r135, %r134, %r4, %r59;
	mad.lo.s32 	%r136, %r135, %r3, %r60;
	mul.wide.s32 	%rd55, %r136, 4;
	add.s64 	%rd56, %rd1, %rd55;
	st.global.f32 	[%rd56], %f13;
	add.s32 	%r137, %r132, 4;
	mad.lo.s32 	%r138, %r137, %r66, %r1;
	mul.wide.s32 	%rd57, %r138, 4;
	add.s64 	%rd58, %rd2, %rd57;
	ld.global.f32 	%f14, [%rd58];
	add.s32 	%r139, %r135, %r4;
	mad.lo.s32 	%r140, %r139, %r3, %r60;
	mul.wide.s32 	%rd59, %r140, 4;
	add.s64 	%rd60, %rd1, %rd59;
	st.global.f32 	[%rd60], %f14;
	add.s32 	%r169, %r169, 2;
$L__BB12_10:
	and.b32  	%r141, %r68, 1;
	setp.eq.b32 	%p10, %r141, 1;
	not.pred 	%p11, %p10;
	@%p11 bra 	$L__BB12_12;
	shl.b32 	%r142, %r169, 2;
	add.s32 	%r143, %r142, %r2;
	mad.lo.s32 	%r144, %r143, %r66, %r1;
	mul.wide.s32 	%rd61, %r144, 4;
	add.s64 	%rd62, %rd2, %rd61;
	ld.global.f32 	%f15, [%rd62];
	add.s32 	%r145, %r169, 4;
	mad.lo.s32 	%r146, %r145, %r4, %r59;
	mad.lo.s32 	%r147, %r146, %r3, %r60;
	mul.wide.s32 	%rd63, %r147, 4;
	add.s64 	%rd64, %rd1, %rd63;
	st.global.f32 	[%rd64], %f15;
$L__BB12_12:
	ret;

}


// ===== COMPILED SASS (sm_100) =====

	.target	sm_100

	.elftype	@"ET_EXEC"


//--------------------- .note.nv.tkinfo           --------------------------
	.section	.note.nv.tkinfo,"",@"SHT_NOTE"
	.sectionflags	@"SHF_NOTE_NV_TKINFO"
	.tkinfo
        /*0018*/ 	.word	0x00000002
        /*0030*/ 	.string	""
        /*0030*/ 	.string	"ptxas"
        /*0030*/ 	.string	"Cuda compilation tools, release 13.0, V13.0.88"
        /*0030*/ 	.string	"Build cuda_13.0.r13.0/compiler.36424714_0"
        /*0030*/ 	.string	"-arch sm_100 -m 64 "



//--------------------- .note.nv.cuinfo           --------------------------
	.section	.note.nv.cuinfo,"",@"SHT_NOTE"
	.sectionflags	@"SHF_NOTE_NV_CUINFO"
        /*0018*/ 	.short	0x0002
        /*001a*/ 	.short	0x0064
        /*001c*/ 	.short	0x0082
	.zero		2


//--------------------- .nv.info                  --------------------------
	.section	.nv.info,"",@"SHT_CUDA_INFO"
	.align	4


	//----- nvinfo : EIATTR_REGCOUNT
	.align		4
        /*0000*/ 	.byte	0x04, 0x2f
        /*0002*/ 	.short	(.L_1 - .L_0)
	.align		4
.L_0:
        /*0004*/ 	.word	index@(kselect)
        /*0008*/ 	.word	0x00000020


	//----- nvinfo : EIATTR_FRAME_SIZE
	.align		4
.L_1:
        /*000c*/ 	.byte	0x04, 0x11
        /*000e*/ 	.short	(.L_3 - .L_2)
	.align		4
.L_2:
        /*0010*/ 	.word	index@(kselect)
        /*0014*/ 	.word	0x00000000


	//----- nvinfo : EIATTR_REGCOUNT
	.align		4
.L_3:
        /*0018*/ 	.byte	0x04, 0x2f
        /*001a*/ 	.short	(.L_5 - .L_4)
	.align		4
.L_4:
        /*001c*/ 	.word	index@(pack_south)
        /*0020*/ 	.word	0x0000001a


	//----- nvinfo : EIATTR_FRAME_SIZE
	.align		4
.L_5:
        /*0024*/ 	.byte	0x04, 0x11
        /*0026*/ 	.short	(.L_7 - .L_6)
	.align		4
.L_6:
        /*0028*/ 	.word	index@(pack_south)
        /*002c*/ 	.word	0x00000000


	//----- nvinfo : EIATTR_REGCOUNT
	.align		4
.L_7:
        /*0030*/ 	.byte	0x04, 0x2f
        /*0032*/ 	.short	(.L_9 - .L_8)
	.align		4
.L_8:
        /*0034*/ 	.word	index@(unpack_south)
        /*0038*/ 	.word	0x0000001a


	//----- nvinfo : EIATTR_FRAME_SIZE
	.align		4
.L_9:
        /*003c*/ 	.byte	0x04, 0x11
        /*003e*/ 	.short	(.L_11 - .L_10)
	.align		4
.L_10:
        /*0040*/ 	.word	index@(unpack_south)
        /*0044*/ 	.word	0x00000000


	//----- nvinfo : EIATTR_REGCOUNT
	.align		4
.L_11:
        /*0048*/ 	.byte	0x04, 0x2f
        /*004a*/ 	.short	(.L_13 - .L_12)
	.align		4
.L_12:
        /*004c*/ 	.word	index@(pack_north)
        /*0050*/ 	.word	0x00000018


	//----- nvinfo : EIATTR_FRAME_SIZE
	.align		4
.L_13:
        /*0054*/ 	.byte	0x04, 0x11
        /*0056*/ 	.short	(.L_15 - .L_14)
	.align		4
.L_14:
        /*0058*/ 	.word	index@(pack_north)
        /*005c*/ 	.word	0x00000000


	//----- nvinfo : EIATTR_REGCOUNT
	.align		4
.L_15:
        /*0060*/ 	.byte	0x04, 0x2f
        /*0062*/ 	.short	(.L_17 - .L_16)
	.align		4
.L_16:
        /*0064*/ 	.word	index@(unpack_north)
        /*0068*/ 	.word	0x00000018


	//----- nvinfo : EIATTR_FRAME_SIZE
	.align		4
.L_17:
        /*006c*/ 	.byte	0x04, 0x11
        /*006e*/ 	.short	(.L_19 - .L_18)
	.align		4
.L_18:
        /*0070*/ 	.word	index@(unpack_north)
        /*0074*/ 	.word	0x00000000


	//----- nvinfo : EIATTR_REGCOUNT
	.align		4
.L_19:
        /*0078*/ 	.byte	0x04, 0x2f
        /*007a*/ 	.short	(.L_21 - .L_20)
	.align		4
.L_20:
        /*007c*/ 	.word	index@(pack_west)
        /*0080*/ 	.word	0x00000028


	//----- nvinfo : EIATTR_FRAME_SIZE
	.align		4
.L_21:
        /*0084*/ 	.byte	0x04, 0x11
        /*0086*/ 	.short	(.L_23 - .L_22)
	.align		4
.L_22:
        /*0088*/ 	.word	index@(pack_west)
        /*008c*/ 	.word	0x00000000


	//----- nvinfo : EIATTR_REGCOUNT
	.align		4
.L_23:
        /*0090*/ 	.byte	0x04, 0x2f
        /*0092*/ 	.short	(.L_25 - .L_24)
	.align		4
.L_24:
        /*0094*/ 	.word	index@(unpack_west)
        /*0098*/ 	.word	0x00000028


	//----- nvinfo : EIATTR_FRAME_SIZE
	.align		4
.L_25:
        /*009c*/ 	.byte	0x04, 0x11
        /*009e*/ 	.short	(.L_27 - .L_26)
	.align		4
.L_26:
        /*00a0*/ 	.word	index@(unpack_west)
        /*00a4*/ 	.word	0x00000000


	//----- nvinfo : EIATTR_REGCOUNT
	.align		4
.L_27:
        /*00a8*/ 	.byte	0x04, 0x2f
        /*00aa*/ 	.short	(.L_29 - .L_28)
	.align		4
.L_28:
        /*00ac*/ 	.word	index@(pack_east)
        /*00b0*/ 	.word	0x00000028


	//----- nvinfo : EIATTR_FRAME_SIZE
	.align		4
.L_29:
        /*00b4*/ 	.byte	0x04, 0x11
        /*00b6*/ 	.short	(.L_31 - .L_30)
	.align		4
.L_30:
        /*00b8*/ 	.word	index@(pack_east)
        /*00bc*/ 	.word	0x00000000


	//----- nvinfo : EIATTR_REGCOUNT
	.align		4
.L_31:
        /*00c0*/ 	.byte	0x04, 0x2f
        /*00c2*/ 	.short	(.L_33 - .L_32)
	.align		4
.L_32:
        /*00c4*/ 	.word	index@(unpack_east)
        /*00c8*/ 	.word	0x00000028


	//----- nvinfo : EIATTR_FRAME_SIZE
	.align		4
.L_33:
        /*00cc*/ 	.byte	0x04, 0x11
        /*00ce*/ 	.short	(.L_35 - .L_34)
	.align		4
.L_34:
        /*00d0*/ 	.word	index@(unpack_east)
        /*00d4*/ 	.word	0x00000000


	//----- nvinfo : EIATTR_REGCOUNT
	.align		4
.L_35:
        /*00d8*/ 	.byte	0x04, 0x2f
        /*00da*/ 	.short	(.L_37 - .L_36)
	.align		4
.L_36:
        /*00dc*/ 	.word	index@(pack_front)
        /*00e0*/ 	.word	0x00000020


	//----- nvinfo : EIATTR_FRAME_SIZE
	.align		4
.L_37:
        /*00e4*/ 	.byte	0x04, 0x11
        /*00e6*/ 	.short	(.L_39 - .L_38)
	.align		4
.L_38:
        /*00e8*/ 	.word	index@(pack_front)
        /*00ec*/ 	.word	0x00000000


	//----- nvinfo : EIATTR_REGCOUNT
	.align		4
.L_39:
        /*00f0*/ 	.byte	0x04, 0x2f
        /*00f2*/ 	.short	(.L_41 - .L_40)
	.align		4
.L_40:
        /*00f4*/ 	.word	index@(unpack_front)
        /*00f8*/ 	.word	0x00000020


	//----- nvinfo : EIATTR_FRAME_SIZE
	.align		4
.L_41:
        /*00fc*/ 	.byte	0x04, 0x11
        /*00fe*/ 	.short	(.L_43 - .L_42)
	.align		4
.L_42:
        /*0100*/ 	.word	index@(unpack_front)
        /*0104*/ 	.word	0x00000000


	//----- nvinfo : EIATTR_REGCOUNT
	.align		4
.L_43:
        /*0108*/ 	.byte	0x04, 0x2f
        /*010a*/ 	.short	(.L_45 - .L_44)
	.align		4
.L_44:
        /*010c*/ 	.word	index@(pack_back)
        /*0110*/ 	.word	0x00000020


	//----- nvinfo : EIATTR_FRAME_SIZE
	.align		4
.L_45:
        /*0114*/ 	.byte	0x04, 0x11
        /*0116*/ 	.short	(.L_47 - .L_46)
	.align		4
.L_46:
        /*0118*/ 	.word	index@(pack_back)
        /*011c*/ 	.word	0x00000000


	//----- nvinfo : EIATTR_REGCOUNT
	.align		4
.L_47:
        /*0120*/ 	.byte	0x04, 0x2f
        /*0122*/ 	.short	(.L_49 - .L_48)
	.align		4
.L_48:
        /*0124*/ 	.word	index@(unpack_back)
        /*0128*/ 	.word	0x00000020


	//----- nvinfo : EIATTR_FRAME_SIZE
	.align		4
.L_49:
        /*012c*/ 	.byte	0x04, 0x11
        /*012e*/ 	.short	(.L_51 - .L_50)
	.align		4
.L_50:
        /*0130*/ 	.word	index@(unpack_back)
        /*0134*/ 	.word	0x00000000


	//----- nvinfo : EIATTR_MIN_STACK_SIZE
	.align		4
.L_51:
        /*0138*/ 	.byte	0x04, 0x12
        /*013a*/ 	.short	(.L_53 - .L_52)
	.align		4
.L_52:
        /*013c*/ 	.word	index@(unpack_back)
        /*0140*/ 	.word	0x00000000


	//----- nvinfo : EIATTR_MIN_STACK_SIZE
	.align		4
.L_53:
        /*0144*/ 	.byte	0x04, 0x12
        /*0146*/ 	.short	(.L_55 - .L_54)
	.align		4
.L_54:
        /*0148*/ 	.word	index@(pack_back)
        /*014c*/ 	.word	0x00000000


	//----- nvinfo : EIATTR_MIN_STACK_SIZE
	.align		4
.L_55:
        /*0150*/ 	.byte	0x04, 0x12
        /*0152*/ 	.short	(.L_57 - .L_56)
	.align		4
.L_56:
        /*0154*/ 	.word	index@(unpack_front)
        /*0158*/ 	.word	0x00000000


	//----- nvinfo : EIATTR_MIN_STACK_SIZE
	.align		4
.L_57:
        /*015c*/ 	.byte	0x04, 0x12
        /*015e*/ 	.short	(.L_59 - .L_58)
	.align		4
.L_58:
        /*0160*/ 	.word	index@(pack_front)
        /*0164*/ 	.word	0x00000000


	//----- nvinfo : EIATTR_MIN_STACK_SIZE
	.align		4
.L_59:
        /*0168*/ 	.byte	0x04, 0x12
        /*016a*/ 	.short	(.L_61 - .L_60)
	.align		4
.L_60:
        /*016c*/ 	.word	index@(unpack_east)
        /*0170*/ 	.word	0x00000000


	//----- nvinfo : EIATTR_MIN_STACK_SIZE
	.align		4
.L_61:
        /*0174*/ 	.byte	0x04, 0x12
        /*0176*/ 	.short	(.L_63 - .L_62)
	.align		4
.L_62:
        /*0178*/ 	.word	index@(pack_east)
        /*017c*/ 	.word	0x00000000


	//----- nvinfo : EIATTR_MIN_STACK_SIZE
	.align		4
.L_63:
        /*0180*/ 	.byte	0x04, 0x12
        /*0182*/ 	.short	(.L_65 - .L_64)
	.align		4
.L_64:
        /*0184*/ 	.word	index@(unpack_west)
        /*0188*/ 	.word	0x00000000


	//----- nvinfo : EIATTR_MIN_STACK_SIZE
	.align		4
.L_65:
        /*018c*/ 	.byte	0x04, 0x12
        /*018e*/ 	.short	(.L_67 - .L_66)
	.align		4
.L_66:
        /*0190*/ 	.word	index@(pack_west)
        /*0194*/ 	.word	0x00000000


	//----- nvinfo : EIATTR_MIN_STACK_SIZE
	.align		4
.L_67:
        /*0198*/ 	.byte	0x04, 0x12
        /*019a*/ 	.short	(.L_69 - .L_68)
	.align		4
.L_68:
        /*019c*/ 	.word	index@(unpack_north)
        /*01a0*/ 	.word	0x00000000


	//----- nvinfo : EIATTR_MIN_STACK_SIZE
	.align		4
.L_69:
        /*01a4*/ 	.byte	0x04, 0x12
        /*01a6*/ 	.short	(.L_71 - .L_70)
	.align		4
.L_70:
        /*01a8*/ 	.word	index@(pack_north)
        /*01ac*/ 	.word	0x00000000


	//----- nvinfo : EIATTR_MIN_STACK_SIZE
	.align		4
.L_71:
        /*01b0*/ 	.byte	0x04, 0x12
        /*01b2*/ 	.short	(.L_73 - .L_72)
	.align		4
.L_72:
        /*01b4*/ 	.word	index@(unpack_south)
        /*01b8*/ 	.word	0x00000000


	//----- nvinfo : EIATTR_MIN_STACK_SIZE
	.align		4
.L_73:
        /*01bc*/ 	.byte	0x04, 0x12
        /*01be*/ 	.short	(.L_75 - .L_74)
	.align		4
.L_74:
        /*01c0*/ 	.word	index@(pack_south)
        /*01c4*/ 	.word	0x00000000


	//----- nvinfo : EIATTR_MIN_STACK_SIZE
	.align		4
.L_75:
        /*01c8*/ 	.byte	0x04, 0x12
        /*01ca*/ 	.short	(.L_77 - .L_76)
	.align		4
.L_76:
        /*01cc*/ 	.word	index@(kselect)
        /*01d0*/ 	.word	0x00000000
.L_77:


//--------------------- .nv.compat                --------------------------
	.section	.nv.compat,"",@"SHT_CUDA_COMPAT_INFO"
	.align	4
        /*0000*/ 	.byte	0x02, 0x09, 0x00, 0x00, 0x02, 0x02, 0x01, 0x00, 0x02, 0x05, 0x05, 0x00, 0x03, 0x07, 0x01, 0x01
        /*0010*/ 	.byte	0x02, 0x03, 0x00, 0x00, 0x02, 0x06, 0x01, 0x00, 0x04, 0x0b, 0x08, 0x00, 0x09, 0x00, 0x00, 0x00
        /*0020*/ 	.byte	0x00, 0x00, 0x00, 0x00


//--------------------- .nv.info.unpack_back      --------------------------
	.section	.nv.info.unpack_back,"",@"SHT_CUDA_INFO"
	.sectionflags	@""
	.align	4


	//----- nvinfo : EIATTR_CUDA_API_VERSION
	.align		4
        /*0000*/ 	.byte	0x04, 0x37
        /*0002*/ 	.short	(.L_79 - .L_78)
.L_78:
        /*0004*/ 	.word	0x00000082


	//----- nvinfo : EIATTR_KPARAM_INFO
	.align		4
.L_79:
        /*0008*/ 	.byte	0x04, 0x17
        /*000a*/ 	.short	(.L_81 - .L_80)
.L_80:
        /*000c*/ 	.word	0x00000000
        /*0010*/ 	.short	0x0004
        /*0012*/ 	.short	0x0018
        /*0014*/ 	.byte	0x00, 0xf5, 0x21, 0x00


	//----- nvinfo : EIATTR_KPARAM_INFO
	.align		4
.L_81:
        /*0018*/ 	.byte	0x04, 0x17
        /*001a*/ 	.short	(.L_83 - .L_82)
.L_82:
        /*001c*/ 	.word	0x00000000
        /*0020*/ 	.short	0x0003
        /*0022*/ 	.short	0x0010
        /*0024*/ 	.byte	0x00, 0xf5, 0x21, 0x00


	//----- nvinfo : EIATTR_KPARAM_INFO
	.align		4
.L_83:
        /*0028*/ 	.byte	0x04, 0x17
        /*002a*/ 	.short	(.L_85 - .L_84)
.L_84:
        /*002c*/ 	.word	0x00000000
        /*0030*/ 	.short	0x0002
        /*0032*/ 	.short	0x0008
        /*0034*/ 	.byte	0x00, 0xf0, 0x11, 0x00


	//----- nvinfo : EIATTR_KPARAM_INFO
	.align		4
.L_85:
        /*0038*/ 	.byte	0x04, 0x17
        /*003a*/ 	.short	(.L_87 - .L_86)
.L_86:
        /*003c*/ 	.word	0x00000000
        /*0040*/ 	.short	0x0001
        /*0042*/ 	.short	0x0004
        /*0044*/ 	.byte	0x00, 0xf0, 0x11, 0x00


	//----- nvinfo : EIATTR_KPARAM_INFO
	.align		4
.L_87:
        /*0048*/ 	.byte	0x04, 0x17
        /*004a*/ 	.short	(.L_89 - .L_88)
.L_88:
        /*004c*/ 	.word	0x00000000
        /*0050*/ 	.short	0x0000
        /*0052*/ 	.short	0x0000
        /*0054*/ 	.byte	0x00, 0xf0, 0x11, 0x00


	//----- nvinfo : EIATTR_SPARSE_MMA_MASK
	.align		4
.L_89:
        /*0058*/ 	.byte	0x03, 0x50
        /*005a*/ 	.short	0x0000


	//----- nvinfo : EIATTR_MAXREG_COUNT
	.align		4
        /*005c*/ 	.byte	0x03, 0x1b
        /*005e*/ 	.short	0x00ff


	//----- nvinfo : EIATTR_MERCURY_ISA_VERSION
	.align		4
        /*0060*/ 	.byte	0x03, 0x5f
        /*0062*/ 	.short	0x0101


	//----- nvinfo : EIATTR_VRC_CTA_INIT_COUNT
	.align		4
        /*0064*/ 	.byte	0x02, 0x4a
	.zero		1
	.zero		1


	//----- nvinfo : EIATTR_EXIT_INSTR_OFFSETS
	.align		4
        /*0068*/ 	.byte	0x04, 0x1c
        /*006a*/ 	.short	(.L_91 - .L_90)


	//   ....[0]....
.L_90:
        /*006c*/ 	.word	0x000000d0


	//   ....[1]....
        /*0070*/ 	.word	0x00000850


	//   ....[2]....
        /*0074*/ 	.word	0x00000b10


	//   ....[3]....
        /*0078*/ 	.word	0x00000cb0


	//   ....[4]....
        /*007c*/ 	.word	0x00000d70


	//----- nvinfo : EIATTR_CBANK_PARAM_SIZE
	.align		4
.L_91:
        /*0080*/ 	.byte	0x03, 0x19
        /*0082*/ 	.short	0x0020


	//----- nvinfo : EIATTR_PARAM_CBANK
	.align		4
        /*0084*/ 	.byte	0x04, 0x0a
        /*0086*/ 	.short	(.L_93 - .L_92)
	.align		4
.L_92:
        /*0088*/ 	.word	index@(.nv.constant0.unpack_back)
        /*008c*/ 	.short	0x0380
        /*008e*/ 	.short	0x0020


	//----- nvinfo : EIATTR_SW_WAR
	.align		4
.L_93:
        /*0090*/ 	.byte	0x04, 0x36
        /*0092*/ 	.short	(.L_95 - .L_94)
.L_94:
        /*0094*/ 	.word	0x00000008
.L_95:


//--------------------- .nv.info.pack_back        --------------------------
	.section	.nv.info.pack_back,"",@"SHT_CUDA_INFO"
	.sectionflags	@""
	.align	4


	//----- nvinfo : EIATTR_CUDA_API_VERSION
	.align		4
        /*0000*/ 	.byte	0x04, 0x37
        /*0002*/ 	.short	(.L_97 - .L_96)
.L_96:
        /*0004*/ 	.word	0x00000082


	//----- nvinfo : EIATTR_KPARAM_INFO
	.align		4
.L_97:
        /*0008*/ 	.byte	0x04, 0x17
        /*000a*/ 	.short	(.L_99 - .L_98)
.L_98:
        /*000c*/ 	.word	0x00000000
        /*0010*/ 	.short	0x0004
        /*0012*/ 	.short	0x0018
        /*0014*/ 	.byte	0x00, 0xf5, 0x21, 0x00


	//----- nvinfo : EIATTR_KPARAM_INFO
	.align		4
.L_99:
        /*0018*/ 	.byte	0x04, 0x17
        /*001a*/ 	.short	(.L_101 - .L_100)
.L_100:
        /*001c*/ 	.word	0x00000000
        /*0020*/ 	.short	0x0003
        /*0022*/ 	.short	0x0010
        /*0024*/ 	.byte	0x00, 0xf5, 0x21, 0x00


	//----- nvinfo : EIATTR_KPARAM_INFO
	.align		4
.L_101:
        /*0028*/ 	.byte	0x04, 0x17
        /*002a*/ 	.short	(.L_103 - .L_102)
.L_102:
        /*002c*/ 	.word	0x00000000
        /*0030*/ 	.short	0x0002
        /*0032*/ 	.short	0x0008
        /*0034*/ 	.byte	0x00, 0xf0, 0x11, 0x00


	//----- nvinfo : EIATTR_KPARAM_INFO
	.align		4
.L_103:
        /*0038*/ 	.byte	0x04, 0x17
        /*003a*/ 	.short	(.L_105 - .L_104)
.L_104:
        /*003c*/ 	.word	0x00000000
        /*0040*/ 	.short	0x0001
        /*0042*/ 	.short	0x0004
        /*0044*/ 	.byte	0x00, 0xf0, 0x11, 0x00


	//----- nvinfo : EIATTR_KPARAM_INFO
	.align		4
.L_105:
        /*0048*/ 	.byte	0x04, 0x17
        /*004a*/ 	.short	(.L_107 - .L_106)
.L_106:
        /*004c*/ 	.word	0x00000000
        /*0050*/ 	.short	0x0000
        /*0052*/ 	.short	0x0000
        /*0054*/ 	.byte	0x00, 0xf0, 0x11, 0x00


	//----- nvinfo : EIATTR_SPARSE_MMA_MASK
	.align		4
.L_107:
        /*0058*/ 	.byte	0x03, 0x50
        /*005a*/ 	.short	0x0000


	//----- nvinfo : EIATTR_MAXREG_COUNT
	.align		4
        /*005c*/ 	.byte	0x03, 0x1b
        /*005e*/ 	.short	0x00ff


	//----- nvinfo : EIATTR_MERCURY_ISA_VERSION
	.align		4
        /*0060*/ 	.byte	0x03, 0x5f
        /*0062*/ 	.short	0x0101


	//----- nvinfo : EIATTR_VRC_CTA_INIT_COUNT
	.align		4
        /*0064*/ 	.byte	0x02, 0x4a
	.zero		1
	.zero		1


	//----- nvinfo : EIATTR_EXIT_INSTR_OFFSETS
	.align		4
        /*0068*/ 	.byte	0x04, 0x1c
        /*006a*/ 	.short	(.L_109 - .L_108)


	//   ....[0]....
.L_108:
        /*006c*/ 	.word	0x000000d0


	//   ....[1]....
        /*0070*/ 	.word	0x00000850


	//   ....[2]....
        /*0074*/ 	.word	0x00000b20


	//   ....[3]....
        /*0078*/ 	.word	0x00000cc0


	//   ....[4]....
        /*007c*/ 	.word	0x00000d80


	//----- nvinfo : EIATTR_CBANK_PARAM_SIZE
	.align		4
.L_109:
        /*0080*/ 	.byte	0x03, 0x19
        /*0082*/ 	.short	0x0020


	//----- nvinfo : EIATTR_PARAM_CBANK
	.align		4
        /*0084*/ 	.byte	0x04, 0x0a
        /*0086*/ 	.short	(.L_111 - .L_110)
	.align		4
.L_110:
        /*0088*/ 	.word	index@(.nv.constant0.pack_back)
        /*008c*/ 	.short	0x0380
        /*008e*/ 	.short	0x0020


	//----- nvinfo : EIATTR_SW_WAR
	.align		4
.L_111:
        /*0090*/ 	.byte	0x04, 0x36
        /*0092*/ 	.short	(.L_113 - .L_112)
.L_112:
        /*0094*/ 	.word	0x00000008
.L_113:


//--------------------- .nv.info.unpack_front     --------------------------
	.section	.nv.info.unpack_front,"",@"SHT_CUDA_INFO"
	.sectionflags	@""
	.align	4


	//----- nvinfo : EIATTR_CUDA_API_VERSION
	.align		4
        /*0000*/ 	.byte	0x04, 0x37
        /*0002*/ 	.short	(.L_115 - .L_114)
.L_114:
        /*0004*/ 	.word	0x00000082


	//----- nvinfo : EIATTR_KPARAM_INFO
	.align		4
.L_115:
        /*0008*/ 	.byte	0x04, 0x17
        /*000a*/ 	.short	(.L_117 - .L_116)
.L_116:
        /*000c*/ 	.word	0x00000000
        /*0010*/ 	.short	0x0004
        /*0012*/ 	.short	0x0018
        /*0014*/ 	.byte	0x00, 0xf5, 0x21, 0x00


	//----- nvinfo : EIATTR_KPARAM_INFO
	.align		4
.L_117:
        /*0018*/ 	.byte	0x04, 0x17
        /*001a*/ 	.short	(.L_119 - .L_118)
.L_118:
        /*001c*/ 	.word	0x00000000
        /*0020*/ 	.short	0x0003
        /*0022*/ 	.short	0x0010
        /*0024*/ 	.byte	0x00, 0xf5, 0x21, 0x00


	//----- nvinfo : EIATTR_KPARAM_INFO
	.align		4
.L_119:
        /*0028*/ 	.byte	0x04, 0x17
        /*002a*/ 	.short	(.L_121 - .L_120)
.L_120:
        /*002c*/ 	.word	0x00000000
        /*0030*/ 	.short	0x0002
        /*0032*/ 	.short	0x0008
        /*0034*/ 	.byte	0x00, 0xf0, 0x11, 0x00


	//----- nvinfo : EIATTR_KPARAM_INFO
	.align		4
.L_121:
        /*0038*/ 	.byte	0x04, 0x17
        /*003a*/ 	.short	(.L_123 - .L_122)
.L_122:
        /*003c*/ 	.word	0x00000000
        /*0040*/ 	.short	0x0001
        /*0042*/ 	.short	0x0004
        /*0044*/ 	.byte	0x00, 0xf0, 0x11, 0x00


	//----- nvinfo : EIATTR_KPARAM_INFO
	.align		4
.L_123:
        /*0048*/ 	.byte	0x04, 0x17
        /*004a*/ 	.short	(.L_125 - .L_124)
.L_124:
        /*004c*/ 	.word	0x00000000
        /*0050*/ 	.short	0x0000
        /*0052*/ 	.short	0x0000
        /*0054*/ 	.byte	0x00, 0xf0, 0x11, 0x00


	//----- nvinfo : EIATTR_SPARSE_MMA_MASK
	.align		4
.L_125:
        /*0058*/ 	.byte	0x03, 0x50
        /*005a*/ 	.short	0x0000


	//----- nvinfo : EIATTR_MAXREG_COUNT
	.align		4
        /*005c*/ 	.byte	0x03, 0x1b
        /*005e*/ 	.short	0x00ff


	//----- nvinfo : EIATTR_MERCURY_ISA_VERSION
	.align		4
        /*0060*/ 	.byte	0x03, 0x5f
        /*0062*/ 	.short	0x0101


	//----- nvinfo : EIATTR_VRC_CTA_INIT_COUNT
	.align		4
        /*0064*/ 	.byte	0x02, 0x4a
	.zero		1
	.zero		1


	//----- nvinfo : EIATTR_EXIT_INSTR_OFFSETS
	.align		4
        /*0068*/ 	.byte	0x04, 0x1c
        /*006a*/ 	.short	(.L_127 - .L_126)


	//   ....[0]....
.L_126:
        /*006c*/ 	.word	0x000000d0


	//   ....[1]....
        /*0070*/ 	.word	0x000008f0


	//   ....[2]....
        /*0074*/ 	.word	0x00000ba0


	//   ....[3]....
        /*0078*/ 	.word	0x00000d40


	//   ....[4]....
        /*007c*/ 	.word	0x00000e00


	//----- nvinfo : EIATTR_CBANK_PARAM_SIZE
	.align		4
.L_127:
        /*0080*/ 	.byte	0x03, 0x19
        /*0082*/ 	.short	0x0020


	//----- nvinfo : EIATTR_PARAM_CBANK
	.align		4
        /*0084*/ 	.byte	0x04, 0x0a
        /*0086*/ 	.short	(.L_129 - .L_128)
	.align		4
.L_128:
        /*0088*/ 	.word	index@(.nv.constant0.unpack_front)
        /*008c*/ 	.short	0x0380
        /*008e*/ 	.short	0x0020


	//----- nvinfo : EIATTR_SW_WAR
	.align		4
.L_129:
        /*0090*/ 	.byte	0x04, 0x36
        /*0092*/ 	.short	(.L_131 - .L_130)
.L_130:
        /*0094*/ 	.word	0x00000008
.L_131:


//--------------------- .nv.info.pack_front       --------------------------
	.section	.nv.info.pack_front,"",@"SHT_CUDA_INFO"
	.sectionflags	@""
	.align	4


	//----- nvinfo : EIATTR_CUDA_API_VERSION
	.align		4
        /*0000*/ 	.byte	0x04, 0x37
        /*0002*/ 	.short	(.L_133 - .L_132)
.L_132:
        /*0004*/ 	.word	0x00000082


	//----- nvinfo : EIATTR_KPARAM_INFO
	.align		4
.L_133:
        /*0008*/ 	.byte	0x04, 0x17
        /*000a*/ 	.short	(.L_135 - .L_134)
.L_134:
        /*000c*/ 	.word	0x00000000
        /*0010*/ 	.short	0x0004
        /*0012*/ 	.short	0x0018
        /*0014*/ 	.byte	0x00, 0xf5, 0x21, 0x00


	//----- nvinfo : EIATTR_KPARAM_INFO
	.align		4
.L_135:
        /*0018*/ 	.byte	0x04, 0x17
        /*001a*/ 	.short	(.L_137 - .L_136)
.L_136:
        /*001c*/ 	.word	0x00000000
        /*0020*/ 	.short	0x0003
        /*0022*/ 	.short	0x0010
        /*0024*/ 	.byte	0x00, 0xf5, 0x21, 0x00


	//----- nvinfo : EIATTR_KPARAM_INFO
	.align		4
.L_137:
        /*0028*/ 	.byte	0x04, 0x17
        /*002a*/ 	.short	(.L_139 - .L_138)
.L_138:
        /*002c*/ 	.word	0x00000000
        /*0030*/ 	.short	0x0002
        /*0032*/ 	.short	0x0008
        /*0034*/ 	.byte	0x00, 0xf0, 0x11, 0x00


	//----- nvinfo : EIATTR_KPARAM_INFO
	.align		4
.L_139:
        /*0038*/ 	.byte	0x04, 0x17
        /*003a*/ 	.short	(.L_141 - .L_140)
.L_140:
        /*003c*/ 	.word	0x00000000
        /*0040*/ 	.short	0x0001
        /*0042*/ 	.short	0x0004
        /*0044*/ 	.byte	0x00, 0xf0, 0x11, 0x00


	//----- nvinfo : EIATTR_KPARAM_INFO
	.align		4
.L_141:
        /*0048*/ 	.byte	0x04, 0x17
        /*004a*/ 	.short	(.L_143 - .L_142)
.L_142:
        /*004c*/ 	.word	0x00000000
        /*0050*/ 	.short	0x0000
        /*0052*/ 	.short	0x0000
        /*0054*/ 	.byte	0x00, 0xf0, 0x11, 0x00


	//----- nvinfo : EIATTR_SPARSE_MMA_MASK
	.align		4
.L_143:
        /*0058*/ 	.byte	0x03, 0x50
        /*005a*/ 	.short	0x0000


	//----- nvinfo : EIATTR_MAXREG_COUNT
	.align		4
        /*005c*/ 	.byte	0x03, 0x1b
        /*005e*/ 	.short	0x00ff


	//----- nvinfo : EIATTR_MERCURY_ISA_VERSION
	.align		4
        /*0060*/ 	.byte	0x03, 0x5f
        /*0062*/ 	.short	0x0101


	//----- nvinfo : EIATTR_VRC_CTA_INIT_COUNT
	.align		4
        /*0064*/ 	.byte	0x02, 0x4a
	.zero		1
	.zero		1


	//----- nvinfo : EIATTR_EXIT_INSTR_OFFSETS
	.align		4
        /*0068*/ 	.byte	0x04, 0x1c
        /*006a*/ 	.short	(.L_145 - .L_144)


	//   ....[0]....
.L_144:
        /*006c*/ 	.word	0x000000d0


	//   ....[1]....
        /*0070*/ 	.word	0x000008f0


	//   ....[2]....
        /*0074*/ 	.word	0x00000bb0


	//   ....[3]....
        /*0078*/ 	.word	0x00000d50


	//   ....[4]....
        /*007c*/ 	.word	0x00000e10


	//----- nvinfo : EIATTR_CBANK_PARAM_SIZE
	.align		4
.L_145:
        /*0080*/ 	.byte	0x03, 0x19
        /*0082*/ 	.short	0x0020


	//----- nvinfo : EIATTR_PARAM_CBANK
	.align		4
        /*0084*/ 	.byte	0x04, 0x0a
        /*0086*/ 	.short	(.L_147 - .L_146)
	.align		4
.L_146:
        /*0088*/ 	.word	index@(.nv.constant0.pack_front)
        /*008c*/ 	.short	0x0380
        /*008e*/ 	.short	0x0020


	//----- nvinfo : EIATTR_SW_WAR
	.align		4
.L_147:
        /*0090*/ 	.byte	0x04, 0x36
        /*0092*/ 	.short	(.L_149 - .L_148)
.L_148:
        /*0094*/ 	.word	0x00000008
.L_149:


//--------------------- .nv.info.unpack_east      --------------------------
	.section	.nv.info.unpack_east,"",@"SHT_CUDA_INFO"
	.sectionflags	@""
	.align	4


	//----- nvinfo : EIATTR_CUDA_API_VERSION
	.align		4
        /*0000*/ 	.byte	0x04, 0x37
        /*0002*/ 	.short	(.L_151 - .L_150)
.L_150:
        /*0004*/ 	.word	0x00000082


	//----- nvinfo : EIATTR_KPARAM_INFO
	.align		4
.L_151:
        /*0008*/ 	.byte	0x04, 0x17
        /*000a*/ 	.short	(.L_153 - .L_152)
.L_152:
        /*000c*/ 	.word	0x00000000
        /*0010*/ 	.short	0x0004
        /*0012*/ 	.short	0x0018
        /*0014*/ 	.byte	0x00, 0xf5, 0x21, 0x00


	//----- nvinfo : EIATTR_KPARAM_INFO
	.align		4
.L_153:
        /*0018*/ 	.byte	0x04, 0x17
        /*001a*/ 	.short	(.L_155 - .L_154)
.L_154:
        /*001c*/ 	.word	0x00000000
        /*0020*/ 	.short	0x0003
        /*0022*/ 	.short	0x0010
        /*0024*/ 	.byte	0x00, 0xf5, 0x21, 0x00


	//----- nvinfo : EIATTR_KPARAM_INFO
	.align		4
.L_155:
        /*0028*/ 	.byte	0x04, 0x17
        /*002a*/ 	.short	(.L_157 - .L_156)
.L_156:
        /*002c*/ 	.word	0x00000000
        /*0030*/ 	.short	0x0002
        /*0032*/ 	.short	0x0008
        /*0034*/ 	.byte	0x00, 0xf0, 0x11, 0x00


	//----- nvinfo : EIATTR_KPARAM_INFO
	.align		4
.L_157:
        /*0038*/ 	.byte	0x04, 0x17
        /*003a*/ 	.short	(.L_159 - .L_158)
.L_158:
        /*003c*/ 	.word	0x00000000
        /*0040*/ 	.short	0x0001
        /*0042*/ 	.short	0x0004
        /*0044*/ 	.byte	0x00, 0xf0, 0x11, 0x00


	//----- nvinfo : EIATTR_KPARAM_INFO
	.align		4
.L_159:
        /*0048*/ 	.byte	0x04, 0x17
        /*004a*/ 	.short	(.L_161 - .L_160)
.L_160:
        /*004c*/ 	.word	0x00000000
        /*0050*/ 	.short	0x0000
        /*0052*/ 	.short	0x0000
        /*0054*/ 	.byte	0x00, 0xf0, 0x11, 0x00


	//----- nvinfo : EIATTR_SPARSE_MMA_MASK
	.align		4
.L_161:
        /*0058*/ 	.byte	0x03, 0x50
        /*005a*/ 	.short	0x0000


	//----- nvinfo : EIATTR_MAXREG_COUNT
	.align		4
        /*005c*/ 	.byte	0x03, 0x1b
        /*005e*/ 	.short	0x00ff


	//----- nvinfo : EIATTR_MERCURY_ISA_VERSION
	.align		4
        /*0060*/ 	.byte	0x03, 0x5f
        /*0062*/ 	.short	0x0101


	//----- nvinfo : EIATTR_VRC_CTA_INIT_COUNT
	.align		4
        /*0064*/ 	.byte	0x02, 0x4a
	.zero		1
	.zero		1


	//----- nvinfo : EIATTR_EXIT_INSTR_OFFSETS
	.align		4
        /*0068*/ 	.byte	0x04, 0x1c
        /*006a*/ 	.short	(.L_163 - .L_162)


	//   ....[0]....
.L_162:
        /*006c*/ 	.word	0x000000c0


	//   ....[1]....
        /*0070*/ 	.word	0x00000740


	//   ....[2]....
        /*0074*/ 	.word	0x000009f0


	//   ....[3]....
        /*0078*/ 	.word	0x00000b80


	//   ....[4]....
        /*007c*/ 	.word	0x00000c40


	//----- nvinfo : EIATTR_CBANK_PARAM_SIZE
	.align		4
.L_163:
        /*0080*/ 	.byte	0x03, 0x19
        /*0082*/ 	.short	0x0020


	//----- nvinfo : EIATTR_PARAM_CBANK
	.align		4
        /*0084*/ 	.byte	0x04, 0x0a
        /*0086*/ 	.short	(.L_165 - .L_164)
	.align		4
.L_164:
        /*0088*/ 	.word	index@(.nv.constant0.unpack_east)
        /*008c*/ 	.short	0x0380
        /*008e*/ 	.short	0x0020


	//----- nvinfo : EIATTR_SW_WAR
	.align		4
.L_165:
        /*0090*/ 	.byte	0x04, 0x36
        /*0092*/ 	.short	(.L_167 - .L_166)
.L_166:
        /*0094*/ 	.word	0x00000008
.L_167:


//--------------------- .nv.info.pack_east        --------------------------
	.section	.nv.info.pack_east,"",@"SHT_CUDA_INFO"
	.sectionflags	@""
	.align	4


	//----- nvinfo : EIATTR_CUDA_API_VERSION
	.align		4
        /*0000*/ 	.byte	0x04, 0x37
        /*0002*/ 	.short	(.L_169 - .L_168)
.L_168:
        /*0004*/ 	.word	0x00000082


	//----- nvinfo : EIATTR_KPARAM_INFO
	.align		4
.L_169:
        /*0008*/ 	.byte	0x04, 0x17
        /*000a*/ 	.short	(.L_171 - .L_170)
.L_170:
        /*000c*/ 	.word	0x00000000
        /*0010*/ 	.short	0x0004
        /*0012*/ 	.short	0x0018
        /*0014*/ 	.byte	0x00, 0xf5, 0x21, 0x00


	//----- nvinfo : EIATTR_KPARAM_INFO
	.align		4
.L_171:
        /*0018*/ 	.byte	0x04, 0x17
        /*001a*/ 	.short	(.L_173 - .L_172)
.L_172:
        /*001c*/ 	.word	0x00000000
        /*0020*/ 	.short	0x0003
        /*0022*/ 	.short	0x0010
        /*0024*/ 	.byte	0x00, 0xf5, 0x21, 0x00


	//----- nvinfo : EIATTR_KPARAM_INFO
	.align		4
.L_173:
        /*0028*/ 	.byte	0x04, 0x17
        /*002a*/ 	.short	(.L_175 - .L_174)
.L_174:
        /*002c*/ 	.word	0x00000000
        /*0030*/ 	.short	0x0002
        /*0032*/ 	.short	0x0008
        /*0034*/ 	.byte	0x00, 0xf0, 0x11, 0x00


	//----- nvinfo : EIATTR_KPARAM_INFO
	.align		4
.L_175:
        /*0038*/ 	.byte	0x04, 0x17
        /*003a*/ 	.short	(.L_177 - .L_176)
.L_176:
        /*003c*/ 	.word	0x00000000
        /*0040*/ 	.short	0x0001
        /*0042*/ 	.short	0x0004
        /*0044*/ 	.byte	0x00, 0xf0, 0x11, 0x00


	//----- nvinfo : EIATTR_KPARAM_INFO
	.align		4
.L_177:
        /*0048*/ 	.byte	0x04, 0x17
        /*004a*/ 	.short	(.L_179 - .L_178)
.L_178:
        /*004c*/ 	.word	0x00000000
        /*0050*/ 	.short	0x0000
        /*0052*/ 	.short	0x0000
        /*0054*/ 	.byte	0x00, 0xf0, 0x11, 0x00


	//----- nvinfo : EIATTR_SPARSE_MMA_MASK
	.align		4
.L_179:
        /*0058*/ 	.byte	0x03, 0x50
        /*005a*/ 	.short	0x0000


	//----- nvinfo : EIATTR_MAXREG_COUNT
	.align		4
        /*005c*/ 	.byte	0x03, 0x1b
        /*005e*/ 	.short	0x00ff


	//----- nvinfo : EIATTR_MERCURY_ISA_VERSION
	.align		4
        /*0060*/ 	.byte	0x03, 0x5f
        /*0062*/ 	.short	0x0101


	//----- nvinfo : EIATTR_VRC_CTA_INIT_COUNT
	.align		4
        /*0064*/ 	.byte	0x02, 0x4a
	.zero		1
	.zero		1


	//----- nvinfo : EIATTR_EXIT_INSTR_OFFSETS
	.align		4
        /*0068*/ 	.byte	0x04, 0x1c
        /*006a*/ 	.short	(.L_181 - .L_180)


	//   ....[0]....
.L_180:
        /*006c*/ 	.word	0x000000c0


	//   ....[1]....
        /*0070*/ 	.word	0x00000750


	//   ....[2]....
        /*0074*/ 	.word	0x00000a10


	//   ....[3]....
        /*0078*/ 	.word	0x00000ba0


	//   ....[4]....
        /*007c*/ 	.word	0x00000c60


	//----- nvinfo : EIATTR_CBANK_PARAM_SIZE
	.align		4
.L_181:
        /*0080*/ 	.byte	0x03, 0x19
        /*0082*/ 	.short	0x0020


	//----- nvinfo : EIATTR_PARAM_CBANK
	.align		4
        /*0084*/ 	.byte	0x04, 0x0a
        /*0086*/ 	.short	(.L_183 - .L_182)
	.align		4
.L_182:
        /*0088*/ 	.word	index@(.nv.constant0.pack_east)
        /*008c*/ 	.short	0x0380
        /*008e*/ 	.short	0x0020


	//----- nvinfo : EIATTR_SW_WAR
	.align		4
.L_183:
        /*0090*/ 	.byte	0x04, 0x36
        /*0092*/ 	.short	(.L_185 - .L_184)
.L_184:
        /*0094*/ 	.word	0x00000008
.L_185:


//--------------------- .nv.info.unpack_west      --------------------------
	.section	.nv.info.unpack_west,"",@"SHT_CUDA_INFO"
	.sectionflags	@""
	.align	4


	//----- nvinfo : EIATTR_CUDA_API_VERSION
	.align		4
        /*0000*/ 	.byte	0x04, 0x37
        /*0002*/ 	.short	(.L_187 - .L_186)
.L_186:
        /*0004*/ 	.word	0x00000082


	//----- nvinfo : EIATTR_KPARAM_INFO
	.align		4
.L_187:
        /*0008*/ 	.byte	0x04, 0x17
        /*000a*/ 	.short	(.L_189 - .L_188)
.L_188:
        /*000c*/ 	.word	0x00000000
        /*0010*/ 	.short	0x0004
        /*0012*/ 	.short	0x0018
        /*0014*/ 	.byte	0x00, 0xf5, 0x21, 0x00


	//----- nvinfo : EIATTR_KPARAM_INFO
	.align		4
.L_189:
        /*0018*/ 	.byte	0x04, 0x17
        /*001a*/ 	.short	(.L_191 - .L_190)
.L_190:
        /*001c*/ 	.word	0x00000000
        /*0020*/ 	.short	0x0003
        /*0022*/ 	.short	0x0010
        /*0024*/ 	.byte	0x00, 0xf5, 0x21, 0x00


	//----- nvinfo : EIATTR_KPARAM_INFO
	.align		4
.L_191:
        /*0028*/ 	.byte	0x04, 0x17
        /*002a*/ 	.short	(.L_193 - .L_192)
.L_192:
        /*002c*/ 	.word	0x00000000
        /*0030*/ 	.short	0x0002
        /*0032*/ 	.short	0x0008
        /*0034*/ 	.byte	0x00, 0xf0, 0x11, 0x00


	//----- nvinfo : EIATTR_KPARAM_INFO
	.align		4
.L_193:
        /*0038*/ 	.byte	0x04, 0x17
        /*003a*/ 	.short	(.L_195 - .L_194)
.L_194:
        /*003c*/ 	.word	0x00000000
        /*0040*/ 	.short	0x0001
        /*0042*/ 	.short	0x0004
        /*0044*/ 	.byte	0x00, 0xf0, 0x11, 0x00


	//----- nvinfo : EIATTR_KPARAM_INFO
	.align		4
.L_195:
        /*0048*/ 	.byte	0x04, 0x17
        /*004a*/ 	.short	(.L_197 - .L_196)
.L_196:
        /*004c*/ 	.word	0x00000000
        /*0050*/ 	.short	0x0000
        /*0052*/ 	.short	0x0000
        /*0054*/ 	.byte	0x00, 0xf0, 0x11, 0x00


	//----- nvinfo : EIATTR_SPARSE_MMA_MASK
	.align		4
.L_197:
        /*0058*/ 	.byte	0x03, 0x50
        /*005a*/ 	.short	0x0000


	//----- nvinfo : EIATTR_MAXREG_COUNT
	.align		4
        /*005c*/ 	.byte	0x03, 0x1b
        /*005e*/ 	.short	0x00ff


	//----- nvinfo : EIATTR_MERCURY_ISA_VERSION
	.align		4
        /*0060*/ 	.byte	0x03, 0x5f
        /*0062*/ 	.short	0x0101


	//----- nvinfo : EIATTR_VRC_CTA_INIT_COUNT
	.align		4
        /*0064*/ 	.byte	0x02, 0x4a
	.zero		1
	.zero		1


	//----- nvinfo : EIATTR_EXIT_INSTR_OFFSETS
	.align		4
        /*0068*/ 	.byte	0x04, 0x1c
        /*006a*/ 	.short	(.L_199 - .L_198)


	//   ....[0]....
.L_198:
        /*006c*/ 	.word	0x000000b0


	//   ....[1]....
        /*0070*/ 	.word	0x000007a0


	//   ....[2]....
        /*0074*/ 	.word	0x00000a60


	//   ....[3]....
        /*0078*/ 	.word	0x00000bf0


	//   ....[4]....
        /*007c*/ 	.word	0x00000cb0


	//----- nvinfo : EIATTR_CBANK_PARAM_SIZE
	.align		4
.L_199:
        /*0080*/ 	.byte	0x03, 0x19
        /*0082*/ 	.short	0x0020


	//----- nvinfo : EIATTR_PARAM_CBANK
	.align		4
        /*0084*/ 	.byte	0x04, 0x0a
        /*0086*/ 	.short	(.L_201 - .L_200)
	.align		4
.L_200:
        /*0088*/ 	.word	index@(.nv.constant0.unpack_west)
        /*008c*/ 	.short	0x0380
        /*008e*/ 	.short	0x0020


	//----- nvinfo : EIATTR_SW_WAR
	.align		4
.L_201:
        /*0090*/ 	.byte	0x04, 0x36
        /*0092*/ 	.short	(.L_203 - .L_202)
.L_202:
        /*0094*/ 	.word	0x00000008
.L_203:


//--------------------- .nv.info.pack_west        --------------------------
	.section	.nv.info.pack_west,"",@"SHT_CUDA_INFO"
	.sectionflags	@""
	.align	4


	//----- nvinfo : EIATTR_CUDA_API_VERSION
	.align		4
        /*0000*/ 	.byte	0x04, 0x37
        /*0002*/ 	.short	(.L_205 - .L_204)
.L_204:
        /*0004*/ 	.word	0x00000082


	//----- nvinfo : EIATTR_KPARAM_INFO
	.align		4
.L_205:
        /*0008*/ 	.byte	0x04, 0x17
        /*000a*/ 	.short	(.L_207 - .L_206)
.L_206:
        /*000c*/ 	.word	0x00000000
        /*0010*/ 	.short	0x0004
        /*0012*/ 	.short	0x0018
        /*0014*/ 	.byte	0x00, 0xf5, 0x21, 0x00


	//----- nvinfo : EIATTR_KPARAM_INFO
	.align		4
.L_207:
        /*0018*/ 	.byte	0x04, 0x17
        /*001a*/ 	.short	(.L_209 - .L_208)
.L_208:
        /*001c*/ 	.word	0x00000000
        /*0020*/ 	.short	0x0003
        /*0022*/ 	.short	0x0010
        /*0024*/ 	.byte	0x00, 0xf5, 0x21, 0x00


	//----- nvinfo : EIATTR_KPARAM_INFO
	.align		4
.L_209:
        /*0028*/ 	.byte	0x04, 0x17
        /*002a*/ 	.short	(.L_211 - .L_210)
.L_210:
        /*002c*/ 	.word	0x00000000
        /*0030*/ 	.short	0x0002
        /*0032*/ 	.short	0x0008
        /*0034*/ 	.byte	0x00, 0xf0, 0x11, 0x00


	//----- nvinfo : EIATTR_KPARAM_INFO
	.align		4
.L_211:
        /*0038*/ 	.byte	0x04, 0x17
        /*003a*/ 	.short	(.L_213 - .L_212)
.L_212:
        /*003c*/ 	.word	0x00000000
        /*0040*/ 	.short	0x0001
        /*0042*/ 	.short	0x0004
        /*0044*/ 	.byte	0x00, 0xf0, 0x11, 0x00


	//----- nvinfo : EIATTR_KPARAM_INFO
	.align		4
.L_213:
        /*0048*/ 	.byte	0x04, 0x17
        /*004a*/ 	.short	(.L_215 - .L_214)
.L_214:
        /*004c*/ 	.word	0x00000000
        /*0050*/ 	.short	0x0000
        /*0052*/ 	.short	0x0000
        /*0054*/ 	.byte	0x00, 0xf0, 0x11, 0x00


	//----- nvinfo : EIATTR_SPARSE_MMA_MASK
	.align		4
.L_215:
        /*0058*/ 	.byte	0x03, 0x50
        /*005a*/ 	.short	0x0000


	//----- nvinfo : EIATTR_MAXREG_COUNT
	.align		4
        /*005c*/ 	.byte	0x03, 0x1b
        /*005e*/ 	.short	0x00ff


	//----- nvinfo : EIATTR_MERCURY_ISA_VERSION
	.align		4
        /*0060*/ 	.byte	0x03, 0x5f
        /*0062*/ 	.short	0x0101


	//----- nvinfo : EIATTR_VRC_CTA_INIT_COUNT
	.align		4
        /*0064*/ 	.byte	0x02, 0x4a
	.zero		1
	.zero		1


	//----- nvinfo : EIATTR_EXIT_INSTR_OFFSETS
	.align		4
        /*0068*/ 	.byte	0x04, 0x1c
        /*006a*/ 	.short	(.L_217 - .L_216)


	//   ....[0]....
.L_216:
        /*006c*/ 	.word	0x000000b0


	//   ....[1]....
        /*0070*/ 	.word	0x000007a0


	//   ....[2]....
        /*0074*/ 	.word	0x00000a70


	//   ....[3]....
        /*0078*/ 	.word	0x00000c00


	//   ....[4]....
        /*007c*/ 	.word	0x00000cc0


	//----- nvinfo : EIATTR_CBANK_PARAM_SIZE
	.align		4
.L_217:
        /*0080*/ 	.byte	0x03, 0x19
        /*0082*/ 	.short	0x0020


	//----- nvinfo : EIATTR_PARAM_CBANK
	.align		4
        /*0084*/ 	.byte	0x04, 0x0a
        /*0086*/ 	.short	(.L_219 - .L_218)
	.align		4
.L_218:
        /*0088*/ 	.word	index@(.nv.constant0.pack_west)
        /*008c*/ 	.short	0x0380
        /*008e*/ 	.short	0x0020


	//----- nvinfo : EIATTR_SW_WAR
	.align		4
.L_219:
        /*0090*/ 	.byte	0x04, 0x36
        /*0092*/ 	.short	(.L_221 - .L_220)
.L_220:
        /*0094*/ 	.word	0x00000008
.L_221:


//--------------------- .nv.info.unpack_north     --------------------------
	.section	.nv.info.unpack_north,"",@"SHT_CUDA_INFO"
	.sectionflags	@""
	.align	4


	//----- nvinfo : EIATTR_CUDA_API_VERSION
	.align		4
        /*0000*/ 	.byte	0x04, 0x37
        /*0002*/ 	.short	(.L_223 - .L_222)
.L_222:
        /*0004*/ 	.word	0x00000082


	//----- nvinfo : EIATTR_KPARAM_INFO
	.align		4
.L_223:
        /*0008*/ 	.byte	0x04, 0x17
        /*000a*/ 	.short	(.L_225 - .L_224)
.L_224:
        /*000c*/ 	.word	0x00000000
        /*0010*/ 	.short	0x0004
        /*0012*/ 	.short	0x0018
        /*0014*/ 	.byte	0x00, 0xf5, 0x21, 0x00


	//----- nvinfo : EIATTR_KPARAM_INFO
	.align		4
.L_225:
        /*0018*/ 	.byte	0x04, 0x17
        /*001a*/ 	.short	(.L_227 - .L_226)
.L_226:
        /*001c*/ 	.word	0x00000000
        /*0020*/ 	.short	0x0003
        /*0022*/ 	.short	0x0010
        /*0024*/ 	.byte	0x00, 0xf5, 0x21, 0x00


	//----- nvinfo : EIATTR_KPARAM_INFO
	.align		4
.L_227:
        /*0028*/ 	.byte	0x04, 0x17
        /*002a*/ 	.short	(.L_229 - .L_228)
.L_228:
        /*002c*/ 	.word	0x00000000
        /*0030*/ 	.short	0x0002
        /*0032*/ 	.short	0x0008
        /*0034*/ 	.byte	0x00, 0xf0, 0x11, 0x00


	//----- nvinfo : EIATTR_KPARAM_INFO
	.align		4
.L_229:
        /*0038*/ 	.byte	0x04, 0x17
        /*003a*/ 	.short	(.L_231 - .L_230)
.L_230:
        /*003c*/ 	.word	0x00000000
        /*0040*/ 	.short	0x0001
        /*0042*/ 	.short	0x0004
        /*0044*/ 	.byte	0x00, 0xf0, 0x11, 0x00


	//----- nvinfo : EIATTR_KPARAM_INFO
	.align		4
.L_231:
        /*0048*/ 	.byte	0x04, 0x17
        /*004a*/ 	.short	(.L_233 - .L_232)
.L_232:
        /*004c*/ 	.word	0x00000000
        /*0050*/ 	.short	0x0000
        /*0052*/ 	.short	0x0000
        /*0054*/ 	.byte	0x00, 0xf0, 0x11, 0x00


	//----- nvinfo : EIATTR_SPARSE_MMA_MASK
	.align		4
.L_233:
        /*0058*/ 	.byte	0x03, 0x50
        /*005a*/ 	.short	0x0000


	//----- nvinfo : EIATTR_MAXREG_COUNT
	.align		4
        /*005c*/ 	.byte	0x03, 0x1b
        /*005e*/ 	.short	0x00ff


	//----- nvinfo : EIATTR_MERCURY_ISA_VERSION
	.align		4
        /*0060*/ 	.byte	0x03, 0x5f
        /*0062*/ 	.short	0x0101


	//----- nvinfo : EIATTR_VRC_CTA_INIT_COUNT
	.align		4
        /*0064*/ 	.byte	0x02, 0x4a
	.zero		1
	.zero		1


	//----- nvinfo : EIATTR_EXIT_INSTR_OFFSETS
	.align		4
        /*0068*/ 	.byte	0x04, 0x1c
        /*006a*/ 	.short	(.L_235 - .L_234)


	//   ....[0]....
.L_234:
        /*006c*/ 	.word	0x000000c0


	//   ....[1]....
        /*0070*/ 	.word	0x00000340


	//----- nvinfo : EIATTR_CBANK_PARAM_SIZE
	.align		4
.L_235:
        /*0074*/ 	.byte	0x03, 0x19
        /*0076*/ 	.short	0x0020


	//----- nvinfo : EIATTR_PARAM_CBANK
	.align		4
        /*0078*/ 	.byte	0x04, 0x0a
        /*007a*/ 	.short	(.L_237 - .L_236)
	.align		4
.L_236:
        /*007c*/ 	.word	index@(.nv.constant0.unpack_north)
        /*0080*/ 	.short	0x0380
        /*0082*/ 	.short	0x0020


	//----- nvinfo : EIATTR_SW_WAR
	.align		4
.L_237:
        /*0084*/ 	.byte	0x04, 0x36
        /*0086*/ 	.short	(.L_239 - .L_238)
.L_238:
        /*0088*/ 	.word	0x00000008
.L_239:


//--------------------- .nv.info.pack_north       --------------------------
	.section	.nv.info.pack_north,"",@"SHT_CUDA_INFO"
	.sectionflags	@""
	.align	4


	//----- nvinfo : EIATTR_CUDA_API_VERSION
	.align		4
        /*0000*/ 	.byte	0x04, 0x37
        /*0002*/ 	.short	(.L_241 - .L_240)
.L_240:
        /*0004*/ 	.word	0x00000082


	//----- nvinfo : EIATTR_KPARAM_INFO
	.align		4
.L_241:
        /*0008*/ 	.byte	0x04, 0x17
        /*000a*/ 	.short	(.L_243 - .L_242)
.L_242:
        /*000c*/ 	.word	0x00000000
        /*0010*/ 	.short	0x0004
        /*0012*/ 	.short	0x0018
        /*0014*/ 	.byte	0x00, 0xf5, 0x21, 0x00


	//----- nvinfo : EIATTR_KPARAM_INFO
	.align		4
.L_243:
        /*0018*/ 	.byte	0x04, 0x17
        /*001a*/ 	.short	(.L_245 - .L_244)
.L_244:
        /*001c*/ 	.word	0x00000000
        /*0020*/ 	.short	0x0003
        /*0022*/ 	.short	0x0010
        /*0024*/ 	.byte	0x00, 0xf5, 0x21, 0x00


	//----- nvinfo : EIATTR_KPARAM_INFO
	.align		4
.L_245:
        /*0028*/ 	.byte	0x04, 0x17
        /*002a*/ 	.short	(.L_247 - .L_246)
.L_246:
        /*002c*/ 	.word	0x00000000
        /*0030*/ 	.short	0x0002
        /*0032*/ 	.short	0x0008
        /*0034*/ 	.byte	0x00, 0xf0, 0x11, 0x00


	//----- nvinfo : EIATTR_KPARAM_INFO
	.align		4
.L_247:
        /*0038*/ 	.byte	0x04, 0x17
        /*003a*/ 	.short	(.L_249 - .L_248)
.L_248:
        /*003c*/ 	.word	0x00000000
        /*0040*/ 	.short	0x0001
        /*0042*/ 	.short	0x0004
        /*0044*/ 	.byte	0x00, 0xf0, 0x11, 0x00


	//----- nvinfo : EIATTR_KPARAM_INFO
	.align		4
.L_249:
        /*0048*/ 	.byte	0x04, 0x17
        /*004a*/ 	.short	(.L_251 - .L_250)
.L_250:
        /*004c*/ 	.word	0x00000000
        /*0050*/ 	.short	0x0000
        /*0052*/ 	.short	0x0000
        /*0054*/ 	.byte	0x00, 0xf0, 0x11, 0x00


	//----- nvinfo : EIATTR_SPARSE_MMA_MASK
	.align		4
.L_251:
        /*0058*/ 	.byte	0x03, 0x50
        /*005a*/ 	.short	0x0000


	//----- nvinfo : EIATTR_MAXREG_COUNT
	.align		4
        /*005c*/ 	.byte	0x03, 0x1b
        /*005e*/ 	.short	0x00ff


	//----- nvinfo : EIATTR_MERCURY_ISA_VERSION
	.align		4
        /*0060*/ 	.byte	0x03, 0x5f
        /*0062*/ 	.short	0x0101


	//----- nvinfo : EIATTR_VRC_CTA_INIT_COUNT
	.align		4
        /*0064*/ 	.byte	0x02, 0x4a
	.zero		1
	.zero		1


	//----- nvinfo : EIATTR_EXIT_INSTR_OFFSETS
	.align		4
        /*0068*/ 	.byte	0x04, 0x1c
        /*006a*/ 	.short	(.L_253 - .L_252)


	//   ....[0]....
.L_252:
        /*006c*/ 	.word	0x000000c0


	//   ....[1]....
        /*0070*/ 	.word	0x00000340


	//----- nvinfo : EIATTR_CBANK_PARAM_SIZE
	.align		4
.L_253:
        /*0074*/ 	.byte	0x03, 0x19
        /*0076*/ 	.short	0x0020


	//----- nvinfo : EIATTR_PARAM_CBANK
	.align		4
        /*0078*/ 	.byte	0x04, 0x0a
        /*007a*/ 	.short	(.L_255 - .L_254)
	.align		4
.L_254:
        /*007c*/ 	.word	index@(.nv.constant0.pack_north)
        /*0080*/ 	.short	0x0380
        /*0082*/ 	.short	0x0020


	//----- nvinfo : EIATTR_SW_WAR
	.align		4
.L_255:
        /*0084*/ 	.byte	0x04, 0x36
        /*0086*/ 	.short	(.L_257 - .L_256)
.L_256:
        /*0088*/ 	.word	0x00000008
.L_257:


//--------------------- .nv.info.unpack_south     --------------------------
	.section	.nv.info.unpack_south,"",@"SHT_CUDA_INFO"
	.sectionflags	@""
	.align	4


	//----- nvinfo : EIATTR_CUDA_API_VERSION
	.align		4
        /*0000*/ 	.byte	0x04, 0x37
        /*0002*/ 	.short	(.L_259 - .L_258)
.L_258:
        /*0004*/ 	.word	0x00000082


	//----- nvinfo : EIATTR_KPARAM_INFO
	.align		4
.L_259:
        /*0008*/ 	.byte	0x04, 0x17
        /*000a*/ 	.short	(.L_261 - .L_260)
.L_260:
        /*000c*/ 	.word	0x00000000
        /*0010*/ 	.short	0x0004
        /*0012*/ 	.short	0x0018
        /*0014*/ 	.byte	0x00, 0xf5, 0x21, 0x00


	//----- nvinfo : EIATTR_KPARAM_INFO
	.align		4
.L_261:
        /*0018*/ 	.byte	0x04, 0x17
        /*001a*/ 	.short	(.L_263 - .L_262)
.L_262:
        /*001c*/ 	.word	0x00000000
        /*0020*/ 	.short	0x0003
        /*0022*/ 	.short	0x0010
        /*0024*/ 	.byte	0x00, 0xf5, 0x21, 0x00


	//----- nvinfo : EIATTR_KPARAM_INFO
	.align		4
.L_263:
        /*0028*/ 	.byte	0x04, 0x17
        /*002a*/ 	.short	(.L_265 - .L_264)
.L_264:
        /*002c*/ 	.word	0x00000000
        /*0030*/ 	.short	0x0002
        /*0032*/ 	.short	0x0008
        /*0034*/ 	.byte	0x00, 0xf0, 0x11, 0x00


	//----- nvinfo : EIATTR_KPARAM_INFO
	.align		4
.L_265:
        /*0038*/ 	.byte	0x04, 0x17
        /*003a*/ 	.short	(.L_267 - .L_266)
.L_266:
        /*003c*/ 	.word	0x00000000
        /*0040*/ 	.short	0x0001
        /*0042*/ 	.short	0x0004
        /*0044*/ 	.byte	0x00, 0xf0, 0x11, 0x00


	//----- nvinfo : EIATTR_KPARAM_INFO
	.align		4
.L_267:
        /*0048*/ 	.byte	0x04, 0x17
        /*004a*/ 	.short	(.L_269 - .L_268)
.L_268:
        /*004c*/ 	.word	0x00000000
        /*0050*/ 	.short	0x0000
        /*0052*/ 	.short	0x0000
        /*0054*/ 	.byte	0x00, 0xf0, 0x11, 0x00


	//----- nvinfo : EIATTR_SPARSE_MMA_MASK
	.align		4
.L_269:
        /*0058*/ 	.byte	0x03, 0x50
        /*005a*/ 	.short	0x0000


	//----- nvinfo : EIATTR_MAXREG_COUNT
	.align		4
        /*005c*/ 	.byte	0x03, 0x1b
        /*005e*/ 	.short	0x00ff


	//----- nvinfo : EIATTR_MERCURY_ISA_VERSION
	.align		4
        /*0060*/ 	.byte	0x03, 0x5f
        /*0062*/ 	.short	0x0101


	//----- nvinfo : EIATTR_VRC_CTA_INIT_COUNT
	.align		4
        /*0064*/ 	.byte	0x02, 0x4a
	.zero		1
	.zero		1


	//----- nvinfo : EIATTR_EXIT_INSTR_OFFSETS
	.align		4
        /*0068*/ 	.byte	0x04, 0x1c
        /*006a*/ 	.short	(.L_271 - .L_270)


	//   ....[0]....
.L_270:
        /*006c*/ 	.word	0x000000c0


	//   ....[1]....
        /*0070*/ 	.word	0x00000330


	//----- nvinfo : EIATTR_CBANK_PARAM_SIZE
	.align		4
.L_271:
        /*0074*/ 	.byte	0x03, 0x19
        /*0076*/ 	.short	0x0020


	//----- nvinfo : EIATTR_PARAM_CBANK
	.align		4
        /*0078*/ 	.byte	0x04, 0x0a
        /*007a*/ 	.short	(.L_273 - .L_272)
	.align		4
.L_272:
        /*007c*/ 	.word	index@(.nv.constant0.unpack_south)
        /*0080*/ 	.short	0x0380
        /*0082*/ 	.short	0x0020


	//----- nvinfo : EIATTR_SW_WAR
	.align		4
.L_273:
        /*0084*/ 	.byte	0x04, 0x36
        /*0086*/ 	.short	(.L_275 - .L_274)
.L_274:
        /*0088*/ 	.word	0x00000008
.L_275:


//--------------------- .nv.info.pack_south       --------------------------
	.section	.nv.info.pack_south,"",@"SHT_CUDA_INFO"
	.sectionflags	@""
	.align	4


	//----- nvinfo : EIATTR_CUDA_API_VERSION
	.align		4
        /*0000*/ 	.byte	0x04, 0x37
        /*0002*/ 	.short	(.L_277 - .L_276)
.L_276:
        /*0004*/ 	.word	0x00000082


	//----- nvinfo : EIATTR_KPARAM_INFO
	.align		4
.L_277:
        /*0008*/ 	.byte	0x04, 0x17
        /*000a*/ 	.short	(.L_279 - .L_278)
.L_278:
        /*000c*/ 	.word	0x00000000
        /*0010*/ 	.short	0x0004
        /*0012*/ 	.short	0x0018
        /*0014*/ 	.byte	0x00, 0xf5, 0x21, 0x00


	//----- nvinfo : EIATTR_KPARAM_INFO
	.align		4
.L_279:
        /*0018*/ 	.byte	0x04, 0x17
        /*001a*/ 	.short	(.L_281 - .L_280)
.L_280:
        /*001c*/ 	.word	0x00000000
        /*0020*/ 	.short	0x0003
        /*0022*/ 	.short	0x0010
        /*0024*/ 	.byte	0x00, 0xf5, 0x21, 0x00


	//----- nvinfo : EIATTR_KPARAM_INFO
	.align		4
.L_281:
        /*0028*/ 	.byte	0x04, 0x17
        /*002a*/ 	.short	(.L_283 - .L_282)
.L_282:
        /*002c*/ 	.word	0x00000000
        /*0030*/ 	.short	0x0002
        /*0032*/ 	.short	0x0008
        /*0034*/ 	.byte	0x00, 0xf0, 0x11, 0x00


	//----- nvinfo : EIATTR_KPARAM_INFO
	.align		4
.L_283:
        /*0038*/ 	.byte	0x04, 0x17
        /*003a*/ 	.short	(.L_285 - .L_284)
.L_284:
        /*003c*/ 	.word	0x00000000
        /*0040*/ 	.short	0x0001
        /*0042*/ 	.short	0x0004
        /*0044*/ 	.byte	0x00, 0xf0, 0x11, 0x00


	//----- nvinfo : EIATTR_KPARAM_INFO
	.align		4
.L_285:
        /*0048*/ 	.byte	0x04, 0x17
        /*004a*/ 	.short	(.L_287 - .L_286)
.L_286:
        /*004c*/ 	.word	0x00000000
        /*0050*/ 	.short	0x0000
        /*0052*/ 	.short	0x0000
        /*0054*/ 	.byte	0x00, 0xf0, 0x11, 0x00


	//----- nvinfo : EIATTR_SPARSE_MMA_MASK
	.align		4
.L_287:
        /*0058*/ 	.byte	0x03, 0x50
        /*005a*/ 	.short	0x0000


	//----- nvinfo : EIATTR_MAXREG_COUNT
	.align		4
        /*005c*/ 	.byte	0x03, 0x1b
        /*005e*/ 	.short	0x00ff


	//----- nvinfo : EIATTR_MERCURY_ISA_VERSION
	.align		4
        /*0060*/ 	.byte	0x03, 0x5f
        /*0062*/ 	.short	0x0101


	//----- nvinfo : EIATTR_VRC_CTA_INIT_COUNT
	.align		4
        /*0064*/ 	.byte	0x02, 0x4a
	.zero		1
	.zero		1


	//----- nvinfo : EIATTR_EXIT_INSTR_OFFSETS
	.align		4
        /*0068*/ 	.byte	0x04, 0x1c
        /*006a*/ 	.short	(.L_289 - .L_288)


	//   ....[0]....
.L_288:
        /*006c*/ 	.word	0x000000c0


	//   ....[1]....
        /*0070*/ 	.word	0x00000330


	//----- nvinfo : EIATTR_CBANK_PARAM_SIZE
	.align		4
.L_289:
        /*0074*/ 	.byte	0x03, 0x19
        /*0076*/ 	.short	0x0020


	//----- nvinfo : EIATTR_PARAM_CBANK
	.align		4
        /*0078*/ 	.byte	0x04, 0x0a
        /*007a*/ 	.short	(.L_291 - .L_290)
	.align		4
.L_290:
        /*007c*/ 	.word	index@(.nv.constant0.pack_south)
        /*0080*/ 	.short	0x0380
        /*0082*/ 	.short	0x0020


	//----- nvinfo : EIATTR_SW_WAR
	.align		4
.L_291:
        /*0084*/ 	.byte	0x04, 0x36
        /*0086*/ 	.short	(.L_293 - .L_292)
.L_292:
        /*0088*/ 	.word	0x00000008
.L_293:


//--------------------- .nv.info.kselect          --------------------------
	.section	.nv.info.kselect,"",@"SHT_CUDA_INFO"
	.sectionflags	@""
	.align	4


	//----- nvinfo : EIATTR_CUDA_API_VERSION
	.align		4
        /*0000*/ 	.byte	0x04, 0x37
        /*0002*/ 	.short	(.L_295 - .L_294)
.L_294:
        /*0004*/ 	.word	0x00000082


	//----- nvinfo : EIATTR_KPARAM_INFO
	.align		4
.L_295:
        /*0008*/ 	.byte	0x04, 0x17
        /*000a*/ 	.short	(.L_297 - .L_296)
.L_296:
        /*000c*/ 	.word	0x00000000
        /*0010*/ 	.short	0x0003
        /*0012*/ 	.short	0x0010
        /*0014*/ 	.byte	0x00, 0xf0, 0x11, 0x00


	//----- nvinfo : EIATTR_KPARAM_INFO
	.align		4
.L_297:
        /*0018*/ 	.byte	0x04, 0x17
        /*001a*/ 	.short	(.L_299 - .L_298)
.L_298:
        /*001c*/ 	.word	0x00000000
        /*0020*/ 	.short	0x0002
        /*0022*/ 	.short	0x000c
        /*0024*/ 	.byte	0x00, 0xf0, 0x11, 0x00


	//----- nvinfo : EIATTR_KPARAM_INFO
	.align		4
.L_299:
        /*0028*/ 	.byte	0x04, 0x17
        /*002a*/ 	.short	(.L_301 - .L_300)
.L_300:
        /*002c*/ 	.word	0x00000000
        /*0030*/ 	.short	0x0001
        /*0032*/ 	.short	0x0008
        /*0034*/ 	.byte	0x00, 0xf0, 0x11, 0x00


	//----- nvinfo : EIATTR_KPARAM_INFO
	.align		4
.L_301:
        /*0038*/ 	.byte	0x04, 0x17
        /*003a*/ 	.short	(.L_303 - .L_302)
.L_302:
        /*003c*/ 	.word	0x00000000
        /*0040*/ 	.short	0x0000
        /*0042*/ 	.short	0x0000
        /*0044*/ 	.byte	0x00, 0xf5, 0x21, 0x00


	//----- nvinfo : EIATTR_SPARSE_MMA_MASK
	.align		4
.L_303:
        /*0048*/ 	.byte	0x03, 0x50
        /*004a*/ 	.short	0x0000


	//----- nvinfo : EIATTR_MAXREG_COUNT
	.align		4
        /*004c*/ 	.byte	0x03, 0x1b
        /*004e*/ 	.short	0x00ff


	//----- nvinfo : EIATTR_MERCURY_ISA_VERSION
	.align		4
        /*0050*/ 	.byte	0x03, 0x5f
        /*0052*/ 	.short	0x0101


	//----- nvinfo : EIATTR_VRC_CTA_INIT_COUNT
	.align		4
        /*0054*/ 	.byte	0x02, 0x4a
	.zero		1
	.zero		1


	//----- nvinfo : EIATTR_EXIT_INSTR_OFFSETS
	.align		4
        /*0058*/ 	.byte	0x04, 0x1c
        /*005a*/ 	.short	(.L_305 - .L_304)


	//   ....[0]....
.L_304:
        /*005c*/ 	.word	0x00000a70


	//   ....[1]....
        /*0060*/ 	.word	0x00000a90


	//   ....[2]....
        /*0064*/ 	.word	0x00000da0


	//   ....[3]....
        /*0068*/ 	.word	0x00000f00


	//   ....[4]....
        /*006c*/ 	.word	0x00000f80


	//----- nvinfo : EIATTR_CRS_STACK_SIZE
	.align		4
.L_305:
        /*0070*/ 	.byte	0x04, 0x1e
        /*0072*/ 	.short	(.L_307 - .L_306)
.L_306:
        /*0074*/ 	.word	0x00000000


	//----- nvinfo : EIATTR_CBANK_PARAM_SIZE
	.align		4
.L_307:
        /*0078*/ 	.byte	0x03, 0x19
        /*007a*/ 	.short	0x0014


	//----- nvinfo : EIATTR_PARAM_CBANK
	.align		4
        /*007c*/ 	.byte	0x04, 0x0a
        /*007e*/ 	.short	(.L_309 - .L_308)
	.align		4
.L_308:
        /*0080*/ 	.word	index@(.nv.constant0.kselect)
        /*0084*/ 	.short	0x0380
        /*0086*/ 	.short	0x0014


	//----- nvinfo : EIATTR_SW_WAR
	.align		4
.L_309:
        /*0088*/ 	.byte	0x04, 0x36
        /*008a*/ 	.short	(.L_311 - .L_310)
.L_310:
        /*008c*/ 	.word	0x00000008
.L_311:


//--------------------- .nv.callgraph             --------------------------
	.section	.nv.callgraph,"",@"SHT_CUDA_CALLGRAPH"
	.align	4
	.sectionentsize	8
	.align		4
        /*0000*/ 	.word	0x00000000
	.align		4
        /*0004*/ 	.word	0xffffffff
	.align		4
        /*0008*/ 	.word	0x00000000
	.align		4
        /*000c*/ 	.word	0xfffffffe
	.align		4
        /*0010*/ 	.word	0x00000000
	.align		4
        /*0014*/ 	.word	0xfffffffd
	.align		4
        /*0018*/ 	.word	0x00000000
	.align		4
        /*001c*/ 	.word	0xfffffffc


//--------------------- .text.unpack_back         --------------------------
	.section	.text.unpack_back,"ax",@progbits
	.align	128
        .global         unpack_back
        .type           unpack_back,@function
        .size           unpack_back,(.L_x_65 - unpack_back)
        .other          unpack_back,@"STO_CUDA_ENTRY STV_DEFAULT"
unpack_back:
.text.unpack_back:
[----:B------:R-:W-:Y:S01]  /*0000*/  LDC R1, c[0x0][0x37c] ;  /* 0x0000df00ff017b82 */ /* 0x000fe20000000800 */
[----:B------:R-:W0:Y:S07]  /*0010*/  S2R R0, SR_TID.Y ;  /* 0x0000000000007919 */ /* 0x000e2e0000002200 */
[----:B------:R-:W1:Y:S01]  /*0020*/  LDC R2, c[0x0][0x360] ;  /* 0x0000d800ff027b82 */ /* 0x000e620000000800 */
[----:B------:R-:W2:Y:S01]  /*0030*/  LDCU UR7, c[0x0][0x388] ;  /* 0x00007100ff0777ac */ /* 0x000ea20008000800 */
[----:B------:R-:W1:Y:S06]  /*0040*/  S2R R3, SR_TID.X ;  /* 0x0000000000037919 */ /* 0x000e6c0000002100 */
[----:B------:R-:W0:Y:S08]  /*0050*/  S2UR UR5, SR_CTAID.Y ;  /* 0x00000000000579c3 */ /* 0x000e300000002600 */
[----:B------:R-:W0:Y:S01]  /*0060*/  LDC R5, c[0x0][0x364] ;  /* 0x0000d900ff057b82 */ /* 0x000e220000000800 */
[----:B--2---:R-:W-:-:S07]  /*0070*/  UISETP.GE.AND UP0, UPT, UR7, 0x1, UPT ;  /* 0x000000010700788c */ /* 0x004fce000bf06270 */
[----:B------:R-:W1:Y:S01]  /*0080*/  S2UR UR4, SR_CTAID.X ;  /* 0x00000000000479c3 */ /* 0x000e620000002500 */
[----:B------:R-:W-:Y:S01]  /*0090*/  PLOP3.LUT P0, PT, PT, PT, UP0, 0x80, 0x8 ;  /* 0x000000000008781c */ /* 0x000fe20003f0f008 */
[----:B0-----:R-:W-:-:S05]  /*00a0*/  IMAD R0, R5, UR5, R0 ;  /* 0x0000000505007c24 */ /* 0x001fca000f8e0200 */
[----:B------:R-:W-:Y:S01]  /*00b0*/  ISETP.GT.U32.OR P0, PT, R0, 0x3, !P0 ;  /* 0x000000030000780c */ /* 0x000fe20004704470 */
[----:B-1----:R-:W-:-:S12]  /*00c0*/  IMAD R3, R2, UR4, R3 ;  /* 0x0000000402037c24 */ /* 0x002fd8000f8e0203 */
[----:B------:R-:W-:Y:S05]  /*00d0*/  @P0 EXIT ;  /* 0x000000000000094d */ /* 0x000fea0003800000 */
[----:B------:R-:W0:Y:S01]  /*00e0*/  LDCU UR10, c[0x0][0x380] ;  /* 0x00007000ff0a77ac */ /* 0x000e220008000800 */
[----:B------:R-:W-:Y:S01]  /*00f0*/  HFMA2 R5, -RZ, RZ, 0, 0 ;  /* 0x00000000ff057431 */ /* 0x000fe200000001ff */
[----:B------:R-:W-:Y:S01]  /*0100*/  UISETP.GE.U32.AND UP0, UPT, UR7, 0x8, UPT ;  /* 0x000000080700788c */ /* 0x000fe2000bf06070 */
[----:B------:R-:W1:Y:S01]  /*0110*/  LDCU.64 UR8, c[0x0][0x358] ;  /* 0x00006b00ff0877ac */ /* 0x000e620008000a00 */
[----:B0-----:R-:W-:-:S07]  /*0120*/  UIADD3 UR5, UPT, UPT, UR10, 0x8, URZ ;  /* 0x000000080a057890 */ /* 0x001fce000fffe0ff */
[----:B------:R-:W-:Y:S05]  /*0130*/  BRA.U !UP0, `(.L_x_0) ;  /* 0x0000000508bc7547 */ /* 0x000fea000b800000 */
[----:B------:R-:W0:Y:S01]  /*0140*/  LDC R5, c[0x0][0x384] ;  /* 0x0000e100ff057b82 */ /* 0x000e220000000800 */
[C---:B------:R-:W-:Y:S01]  /*0150*/  IADD3 R2, PT, PT, R0.reuse, 0x10, RZ ;  /* 0x0000001000027810 */ /* 0x040fe20007ffe0ff */
[----:B------:R-:W-:Y:S01]  /*0160*/  ULOP3.LUT UR4, UR7, 0x7ffffff8, URZ, 0xc0, !UPT ;  /* 0x7ffffff807047892 */ /* 0x000fe2000f8ec0ff */
[C---:B------:R-:W-:Y:S01]  /*0170*/  IADD3 R12, PT, PT, R0.reuse, 0xc, RZ ;  /* 0x0000000c000c7810 */ /* 0x040fe20007ffe0ff */
[C-C-:B------:R-:W-:Y:S01]  /*0180*/  IMAD R11, R0.reuse, UR10, R3.reuse ;  /* 0x0000000a000b7c24 */ /* 0x140fe2000f8e0203 */
[----:B------:R-:W-:Y:S01]  /*0190*/  IADD3 R8, PT, PT, R0, 0x8, RZ ;  /* 0x0000000800087810 */ /* 0x000fe20007ffe0ff */
[--C-:B------:R-:W-:Y:S01]  /*01a0*/  IMAD R27, R2, UR10, R3.reuse ;  /* 0x0000000a021b7c24 */ /* 0x100fe2000f8e0203 */
        /* <DEDUP_REMOVED lines=8> */
[----:B------:R-:W-:Y:S01]  /*0230*/  UIADD3 UR6, UPT, UPT, -UR4, URZ, URZ ;  /* 0x000000ff04067290 */ /* 0x000fe2000fffe1ff */
[----:B------:R-:W-:-:S02]  /*0240*/  IMAD R4, R4, UR10, R3 ;  /* 0x0000000a04047c24 */ /* 0x000fc4000f8e0203 */
[--C-:B------:R-:W-:Y:S02]  /*0250*/  IMAD R6, R6, UR10, R3.reuse ;  /* 0x0000000a06067c24 */ /* 0x100fe4000f8e0203 */
[C-C-:B0-----:R-:W-:Y:S01]  /*0260*/  IMAD R2, R5.reuse, 0x5, R0.reuse ;  /* 0x0000000505027824 */ /* 0x141fe200078e0200 */
[CC--:B------:R-:W-:Y:S01]  /*0270*/  LEA R15, R5.reuse, R0.reuse, 0x3 ;  /* 0x00000000050f7211 */ /* 0x0c0fe200078e18ff */
[C-C-:B------:R-:W-:Y:S01]  /*0280*/  IMAD R12, R5.reuse, 0x6, R0.reuse ;  /* 0x00000006050c7824 */ /* 0x140fe200078e0200 */
[C---:B------:R-:W-:Y:S01]  /*0290*/  LEA R19, R5.reuse, R0, 0x2 ;  /* 0x0000000005137211 */ /* 0x040fe200078e10ff */
[C-C-:B------:R-:W-:Y:S01]  /*02a0*/  IMAD R13, R5.reuse, 0x7, R0.reuse ;  /* 0x00000007050d7824 */ /* 0x140fe200078e0200 */
[----:B------:R-:W-:Y:S01]  /*02b0*/  IADD3 R2, PT, PT, R2, 0x2c, RZ ;  /* 0x0000002c02027810 */ /* 0x000fe20007ffe0ff */
[C-C-:B------:R-:W-:Y:S01]  /*02c0*/  IMAD R16, R5.reuse, 0x9, R0.reuse ;  /* 0x0000000905107824 */ /* 0x140fe200078e0200 */
[----:B------:R-:W-:Y:S01]  /*02d0*/  IADD3 R12, PT, PT, R12, 0x34, RZ ;  /* 0x000000340c0c7810 */ /* 0x000fe20007ffe0ff */
[--C-:B------:R-:W-:Y:S01]  /*02e0*/  IMAD R17, R5, 0xa, R0.reuse ;  /* 0x0000000a05117824 */ /* 0x100fe200078e0200 */
[----:B------:R-:W-:Y:S01]  /*02f0*/  IADD3 R14, PT, PT, R13, 0x3c, RZ ;  /* 0x0000003c0d0e7810 */ /* 0x000fe20007ffe0ff */
[----:B------:R-:W-:Y:S01]  /*0300*/  IMAD R18, R5, 0xb, R0 ;  /* 0x0000000b05127824 */ /* 0x000fe200078e0200 */
        /* <DEDUP_REMOVED lines=9> */
[----:B------:R-:W-:-:S02]  /*03a0*/  IMAD R23, R16, UR5, R3 ;  /* 0x0000000510177c24 */ /* 0x000fc4000f8e0203 */
[--C-:B------:R-:W-:Y:S02]  /*03b0*/  IMAD R24, R24, UR5, R3.reuse ;  /* 0x0000000518187c24 */ /* 0x100fe4000f8e0203 */
[--C-:B------:R-:W-:Y:S02]  /*03c0*/  IMAD R25, R18, UR5, R3.reuse ;  /* 0x0000000512197c24 */ /* 0x100fe4000f8e0203 */
[----:B------:R-:W-:-:S07]  /*03d0*/  IMAD R26, R26, UR5, R3 ;  /* 0x000000051a1a7c24 */ /* 0x000fce000f8e0203 */
.L_x_1:
[----:B------:R-:W0:Y:S02]  /*03e0*/  LDC.64 R14, c[0x0][0x398] ;  /* 0x0000e600ff0e7b82 */ /* 0x000e240000000a00 */
[----:B0-----:R-:W-:-:S05]  /*03f0*/  IMAD.WIDE R12, R11, 0x4, R14 ;  /* 0x000000040b0c7825 */ /* 0x001fca00078e020e */
[----:B-1----:R0:W2:Y:S01]  /*0400*/  LDG.E R17, desc[UR8][R12.64] ;  /* 0x000000080c117981 */ /* 0x0020a2000c1e1900 */
[----:B------:R-:W-:Y:S01]  /*0410*/  IADD3 R29, PT, PT, R26, 0x4, RZ ;  /* 0x000000041a1d7810 */ /* 0x000fe20007ffe0ff */
[----:B0-----:R-:W0:Y:S04]  /*0420*/  LDC.64 R12, c[0x0][0x390] ;  /* 0x0000e400ff0c7b82 */ /* 0x001e280000000a00 */
[----:B0-----:R-:W-:-:S05]  /*0430*/  IMAD.WIDE R28, R29, 0x4, R12 ;  /* 0x000000041d1c7825 */ /* 0x001fca00078e020c */
[----:B--2---:R0:W-:Y:S02]  /*0440*/  STG.E desc[UR8][R28.64], R17 ;  /* 0x000000111c007986 */ /* 0x0041e4000c101908 */
[----:B0-----:R-:W-:-:S05]  /*0450*/  IMAD.WIDE R16, R4, 0x4, R14 ;  /* 0x0000000404107825 */ /* 0x001fca00078e020e */
[----:B------:R-:W2:Y:S01]  /*0460*/  LDG.E R29, desc[UR8][R16.64] ;  /* 0x00000008101d7981 */ /* 0x000ea2000c1e1900 */
[----:B------:R-:W-:-:S05]  /*0470*/  IADD3 R19, PT, PT, R2, 0x4, RZ ;  /* 0x0000000402137810 */ /* 0x000fca0007ffe0ff */
[----:B------:R-:W-:-:S05]  /*0480*/  IMAD.WIDE R18, R19, 0x4, R12 ;  /* 0x0000000413127825 */ /* 0x000fca00078e020c */
[----:B--2---:R0:W-:Y:S02]  /*0490*/  STG.E desc[UR8][R18.64], R29 ;  /* 0x0000001d12007986 */ /* 0x0041e4000c101908 */
[----:B0-----:R-:W-:-:S05]  /*04a0*/  IMAD.WIDE R18, R7, 0x4, R14 ;  /* 0x0000000407127825 */ /* 0x001fca00078e020e */
[----:B------:R-:W2:Y:S01]  /*04b0*/  LDG.E R28, desc[UR8][R18.64] ;  /* 0x00000008121c7981 */ /* 0x000ea2000c1e1900 */
[----:B------:R-:W-:-:S05]  /*04c0*/  IADD3 R16, PT, PT, R20, 0x4, RZ ;  /* 0x0000000414107810 */ /* 0x000fca0007ffe0ff */
[----:B------:R-:W-:-:S05]  /*04d0*/  IMAD.WIDE R16, R16, 0x4, R12 ;  /* 0x0000000410107825 */ /* 0x000fca00078e020c */
[----:B--2---:R0:W-:Y:S02]  /*04e0*/  STG.E desc[UR8][R16.64], R28 ;  /* 0x0000001c10007986 */ /* 0x0041e4000c101908 */
[----:B0-----:R-:W-:-:S06]  /*04f0*/  IMAD.WIDE R28, R9, 0x4, R14 ;  /* 0x00000004091c7825 */ /* 0x001fcc00078e020e */
[----:B------:R-:W2:Y:S01]  /*0500*/  LDG.E R29, desc[UR8][R28.64] ;  /* 0x000000081c1d7981 */ /* 0x000ea2000c1e1900 */
[----:B------:R-:W-:Y:S01]  /*0510*/  IADD3 R17, PT, PT, R21, 0x4, RZ ;  /* 0x0000000415117810 */ /* 0x000fe20007ffe0ff */
[----:B------:R-:W-:-:S04]  /*0520*/  IMAD.WIDE R18, R27, 0x4, R14 ;  /* 0x000000041b127825 */ /* 0x000fc800078e020e */
[----:B------:R-:W-:-:S05]  /*0530*/  IMAD.WIDE R16, R17, 0x4, R12 ;  /* 0x0000000411107825 */ /* 0x000fca00078e020c */
[----:B--2---:R0:W-:Y:S04]  /*0540*/  STG.E desc[UR8][R16.64], R29 ;  /* 0x0000001d10007986 */ /* 0x0041e8000c101908 */
[----:B0-----:R0:W2:Y:S01]  /*0550*/  LDG.E R29, desc[UR8][R18.64] ;  /* 0x00000008121d7981 */ /* 0x0010a2000c1e1900 */
[----:B------:R-:W-:Y:S01]  /*0560*/  IMAD.WIDE R16, R6, 0x4, R14 ;  /* 0x0000000406107825 */ /* 0x000fe200078e020e */
[----:B0-----:R-:W-:-:S05]  /*0570*/  IADD3 R19, PT, PT, R22, 0x4, RZ ;  /* 0x0000000416137810 */ /* 0x001fca0007ffe0ff */
[----:B------:R-:W-:-:S05]  /*0580*/  IMAD.WIDE R18, R19, 0x4, R12 ;  /* 0x0000000413127825 */ /* 0x000fca00078e020c */
[----:B--2---:R0:W-:Y:S04]  /*0590*/  STG.E desc[UR8][R18.64], R29 ;  /* 0x0000001d12007986 */ /* 0x0041e8000c101908 */
[----:B------:R-:W2:Y:S01]  /*05a0*/  LDG.E R17, desc[UR8][R16.64] ;  /* 0x0000000810117981 */ /* 0x000ea2000c1e1900 */
[----:B------:R-:W-:-:S05]  /*05b0*/  IADD3 R28, PT, PT, R23, 0x4, RZ ;  /* 0x00000004171c7810 */ /* 0x000fca0007ffe0ff */
[----:B0-----:R-:W-:-:S05]  /*05c0*/  IMAD.WIDE R28, R28, 0x4, R12 ;  /* 0x000000041c1c7825 */ /* 0x001fca00078e020c */
[----:B--2---:R0:W-:Y:S02]  /*05d0*/  STG.E desc[UR8][R28.64], R17 ;  /* 0x000000111c007986 */ /* 0x0041e4000c101908 */
[----:B0-----:R-:W-:-:S06]  /*05e0*/  IMAD.WIDE R16, R8, 0x4, R14 ;  /* 0x0000000408107825 */ /* 0x001fcc00078e020e */
[----:B------:R-:W2:Y:S01]  /*05f0*/  LDG.E R16, desc[UR8][R16.64] ;  /* 0x0000000810107981 */ /* 0x000ea2000c1e1900 */
[----:B------:R-:W-:Y:S01]  /*0600*/  IADD3 R19, PT, PT, R24, 0x4, RZ ;  /* 0x0000000418137810 */ /* 0x000fe20007ffe0ff */
[----:B------:R-:W-:-:S04]  /*0610*/  IMAD.WIDE R14, R10, 0x4, R14 ;  /* 0x000000040a0e7825 */ /* 0x000fc800078e020e */
[----:B------:R-:W-:Y:S01]  /*0620*/  IMAD.WIDE R18, R19, 0x4, R12 ;  /* 0x0000000413127825 */ /* 0x000fe200078e020c */
[----:B------:R-:W-:-:S04]  /*0630*/  UIADD3 UR6, UPT, UPT, UR6, 0x8, URZ ;  /* 0x0000000806067890 */ /* 0x000fc8000fffe0ff */
[----:B--2---:R0:W-:Y:S04]  /*0640*/  STG.E desc[UR8][R18.64], R16 ;  /* 0x0000001012007986 */ /* 0x0041e8000c101908 */
[----:B------:R1:W2:Y:S01]  /*0650*/  LDG.E R15, desc[UR8][R14.64] ;  /* 0x000000080e0f7981 */ /* 0x0002a2000c1e1900 */
[----:B------:R-:W-:Y:S01]  /*0660*/  UISETP.NE.AND UP0, UPT, UR6, URZ, UPT ;  /* 0x000000ff0600728c */ /* 0x000fe2000bf05270 */
[----:B------:R-:W-:-:S04]  /*0670*/  MOV R17, UR10 ;  /* 0x0000000a00117c02 */ /* 0x000fc80008000f00 */
[----:B------:R-:W-:Y:S02]  /*0680*/  LEA R4, R17, R4, 0x5 ;  /* 0x0000000411047211 */ /* 0x000fe400078e28ff */
[----:B0-----:R-:W-:Y:S02]  /*0690*/  LEA R19, R5, 0x40, 0x3 ;  /* 0x0000004005137811 */ /* 0x001fe400078e18ff */
[----:B-1----:R-:W-:Y:S02]  /*06a0*/  IADD3 R14, PT, PT, R25, 0x4, RZ ;  /* 0x00000004190e7810 */ /* 0x002fe40007ffe0ff */
[----:B------:R-:W-:Y:S01]  /*06b0*/  MOV R16, UR10 ;  /* 0x0000000a00107c02 */ /* 0x000fe20008000f00 */
[----:B------:R-:W-:Y:S01]  /*06c0*/  IMAD R2, R19, UR5, R2 ;  /* 0x0000000513027c24 */ /* 0x000fe2000f8e0202 */
[----:B------:R-:W-:Y:S01]  /*06d0*/  LEA R8, R17, R8, 0x5 ;  /* 0x0000000811087211 */ /* 0x000fe200078e28ff */
[----:B------:R-:W-:Y:S01]  /*06e0*/  IMAD.WIDE R12, R14, 0x4, R12 ;  /* 0x000000040e0c7825 */ /* 0x000fe200078e020c */
[----:B------:R-:W-:-:S02]  /*06f0*/  MOV R14, UR10 ;  /* 0x0000000a000e7c02 */ /* 0x000fc40008000f00 */
[----:B------:R-:W-:Y:S01]  /*0700*/  LEA R7, R16, R7, 0x5 ;  /* 0x0000000710077211 */ /* 0x000fe200078e28ff */
[C---:B------:R-:W-:Y:S01]  /*0710*/  IMAD R20, R19.reuse, UR5, R20 ;  /* 0x0000000513147c24 */ /* 0x040fe2000f8e0214 */
[C---:B------:R-:W-:Y:S01]  /*0720*/  LEA R27, R14.reuse, R27, 0x5 ;  /* 0x0000001b0e1b7211 */ /* 0x040fe200078e28ff */
[C---:B------:R-:W-:Y:S01]  /*0730*/  IMAD R21, R19.reuse, UR5, R21 ;  /* 0x0000000513157c24 */ /* 0x040fe2000f8e0215 */
[----:B------:R-:W-:Y:S01]  /*0740*/  LEA R11, R14, R11, 0x5 ;  /* 0x0000000b0e0b7211 */ /* 0x000fe200078e28ff */
[C---:B------:R-:W-:Y:S02]  /*0750*/  IMAD R22, R19.reuse, UR5, R22 ;  /* 0x0000000513167c24 */ /* 0x040fe4000f8e0216 */
[C---:B------:R-:W-:Y:S02]  /*0760*/  IMAD R23, R19.reuse, UR5, R23 ;  /* 0x0000000513177c24 */ /* 0x040fe4000f8e0217 */
[C---:B------:R-:W-:Y:S02]  /*0770*/  IMAD R24, R19.reuse, UR5, R24 ;  /* 0x0000000513187c24 */ /* 0x040fe4000f8e0218 */
[----:B------:R-:W-:-:S02]  /*0780*/  IMAD R25, R19, UR5, R25 ;  /* 0x0000000513197c24 */ /* 0x000fc4000f8e0219 */
[----:B------:R-:W-:Y:S01]  /*0790*/  IMAD R26, R19, UR5, R26 ;  /* 0x00000005131a7c24 */ /* 0x000fe2000f8e021a */
[----:B------:R-:W-:-:S04]  /*07a0*/  MOV R19, UR10 ;  /* 0x0000000a00137c02 */ /* 0x000fc80008000f00 */
[----:B------:R-:W-:Y:S01]  /*07b0*/  LEA R6, R19, R6, 0x5 ;  /* 0x0000000613067211 */ /* 0x000fe200078e28ff */
[----:B--2---:R0:W-:Y:S02]  /*07c0*/  STG.E desc[UR8][R12.64], R15 ;  /* 0x0000000f0c007986 */ /* 0x0041e4000c101908 */
[----:B0-----:R-:W-:Y:S02]  /*07d0*/  MOV R12, UR10 ;  /* 0x0000000a000c7c02 */ /* 0x001fe40008000f00 */
[----:B------:R-:W-:Y:S02]  /*07e0*/  MOV R13, UR10 ;  /* 0x0000000a000d7c02 */ /* 0x000fe40008000f00 */
[----:B------:R-:W-:Y:S02]  /*07f0*/  LEA R9, R12, R9, 0x5 ;  /* 0x000000090c097211 */ /* 0x000fe400078e28ff */
[----:B------:R-:W-:Y:S01]  /*0800*/  LEA R10, R13, R10, 0x5 ;  /* 0x0000000a0d0a7211 */ /* 0x000fe200078e28ff */
[----:B------:R-:W-:Y:S06]  /*0810*/  BRA.U UP0, `(.L_x_1) ;  /* 0xfffffff900f07547 */ /* 0x000fec000b83ffff */
[----:B------:R-:W-:-:S07]  /*0820*/  MOV R5, UR4 ;  /* 0x0000000400057c02 */ /* 0x000fce0008000f00 */
.L_x_0:
[----:B------:R-:W-:-:S06]  /*0830*/  ULOP3.LUT UP0, UR6, UR7, 0x7, URZ, 0xc0, !UPT ;  /* 0x0000000707067892 */ /* 0x000fcc000f80c0ff */
[----:B------:R-:W-:-:S13]  /*0840*/  PLOP3.LUT P0, PT, PT, PT, UP0, 0x80, 0x8 ;  /* 0x000000000008781c */ /* 0x000fda0003f0f008 */
[----:B-1----:R-:W-:Y:S05]  /*0850*/  @!P0 EXIT ;  /* 0x000000000000894d */ /* 0x002fea0003800000 */
[----:B------:R-:W0:Y:S01]  /*0860*/  LDCU UR4, c[0x0][0x384] ;  /* 0x00007080ff0477ac */ /* 0x000e220008000800 */
[----:B------:R-:W-:Y:S02]  /*0870*/  IADD3 R2, PT, PT, R0, 0x4, RZ ;  /* 0x0000000400027810 */ /* 0x000fe40007ffe0ff */
[----:B------:R-:W-:Y:S01]  /*0880*/  IADD3 R4, PT, PT, R3, 0x4, RZ ;  /* 0x0000000403047810 */ /* 0x000fe20007ffe0ff */
[----:B------:R-:W-:Y:S02]  /*0890*/  UISETP.GE.U32.AND UP0, UPT, UR6, 0x4, UPT ;  /* 0x000000040600788c */ /* 0x000fe4000bf06070 */
[----:B------:R-:W-:Y:S02]  /*08a0*/  ULOP3.LUT UR6, UR7, 0x3, URZ, 0xc0, !UPT ;  /* 0x0000000307067892 */ /* 0x000fe4000f8ec0ff */
[----:B0-----:R-:W-:-:S05]  /*08b0*/  UIADD3 UR4, UPT, UPT, UR4, 0x8, URZ ;  /* 0x0000000804047890 */ /* 0x001fca000fffe0ff */
[----:B------:R-:W-:Y:S07]  /*08c0*/  BRA.U !UP0, `(.L_x_2) ;  /* 0x00000001088c7547 */ /* 0x000fee000b800000 */
[----:B------:R-:W0:Y:S01]  /*08d0*/  LDC.64 R6, c[0x0][0x398] ;  /* 0x0000e600ff067b82 */ /* 0x000e220000000a00 */
[----:B------:R-:W-:-:S05]  /*08e0*/  LEA R10, R5, R0, 0x2 ;  /* 0x00000000050a7211 */ /* 0x000fca00078e10ff */
[----:B------:R-:W-:Y:S02]  /*08f0*/  IMAD R13, R10, UR10, R3 ;  /* 0x0000000a0a0d7c24 */ /* 0x000fe4000f8e0203 */
[----:B------:R-:W1:Y:S02]  /*0900*/  LDC.64 R8, c[0x0][0x390] ;  /* 0x0000e400ff087b82 */ /* 0x000e640000000a00 */
[----:B0-----:R-:W-:-:S05]  /*0910*/  IMAD.WIDE R12, R13, 0x4, R6 ;  /* 0x000000040d0c7825 */ /* 0x001fca00078e0206 */
[----:B------:R-:W2:Y:S01]  /*0920*/  LDG.E R11, desc[UR8][R12.64] ;  /* 0x000000080c0b7981 */ /* 0x000ea2000c1e1900 */
[----:B------:R-:W-:Y:S02]  /*0930*/  IADD3 R5, PT, PT, R5, 0x4, RZ ;  /* 0x0000000405057810 */ /* 0x000fe40007ffe0ff */
[----:B------:R-:W-:-:S03]  /*0940*/  IADD3 R14, PT, PT, R10, 0x4, RZ ;  /* 0x000000040a0e7810 */ /* 0x000fc60007ffe0ff */
[----:B------:R-:W-:Y:S02]  /*0950*/  IMAD R19, R5, UR4, R2 ;  /* 0x0000000405137c24 */ /* 0x000fe4000f8e0202 */
[----:B------:R-:W-:Y:S02]  /*0960*/  IMAD R17, R14, UR10, R3 ;  /* 0x0000000a0e117c24 */ /* 0x000fe4000f8e0203 */
[----:B------:R-:W-:Y:S02]  /*0970*/  IMAD R15, R19, UR5, R4 ;  /* 0x00000005130f7c24 */ /* 0x000fe4000f8e0204 */
[----:B------:R-:W-:-:S04]  /*0980*/  IMAD.WIDE R16, R17, 0x4, R6 ;  /* 0x0000000411107825 */ /* 0x000fc800078e0206 */
[----:B-1----:R-:W-:-:S05]  /*0990*/  IMAD.WIDE R14, R15, 0x4, R8 ;  /* 0x000000040f0e7825 */ /* 0x002fca00078e0208 */
[----:B--2---:R0:W-:Y:S04]  /*09a0*/  STG.E desc[UR8][R14.64], R11 ;  /* 0x0000000b0e007986 */ /* 0x0041e8000c101908 */
[----:B------:R-:W2:Y:S01]  /*09b0*/  LDG.E R17, desc[UR8][R16.64] ;  /* 0x0000000810117981 */ /* 0x000ea2000c1e1900 */
[----:B------:R-:W-:Y:S02]  /*09c0*/  IADD3 R21, PT, PT, R19, UR4, RZ ;  /* 0x0000000413157c10 */ /* 0x000fe4000fffe0ff */
[----:B------:R-:W-:-:S03]  /*09d0*/  IADD3 R12, PT, PT, R10, 0x8, RZ ;  /* 0x000000080a0c7810 */ /* 0x000fc60007ffe0ff */
[----:B------:R-:W-:Y:S02]  /*09e0*/  IMAD R13, R21, UR5, R4 ;  /* 0x00000005150d7c24 */ /* 0x000fe4000f8e0204 */
[----:B------:R-:W-:Y:S02]  /*09f0*/  IMAD R19, R12, UR10, R3 ;  /* 0x0000000a0c137c24 */ /* 0x000fe4000f8e0203 */
[----:B------:R-:W-:-:S04]  /*0a00*/  IMAD.WIDE R12, R13, 0x4, R8 ;  /* 0x000000040d0c7825 */ /* 0x000fc800078e0208 */
[----:B------:R-:W-:Y:S01]  /*0a10*/  IMAD.WIDE R18, R19, 0x4, R6 ;  /* 0x0000000413127825 */ /* 0x000fe200078e0206 */
[----:B--2---:R1:W-:Y:S05]  /*0a20*/  STG.E desc[UR8][R12.64], R17 ;  /* 0x000000110c007986 */ /* 0x0043ea000c101908 */
[----:B------:R-:W2:Y:S01]  /*0a30*/  LDG.E R19, desc[UR8][R18.64] ;  /* 0x0000000812137981 */ /* 0x000ea2000c1e1900 */
[----:B------:R-:W-:Y:S02]  /*0a40*/  IADD3 R21, PT, PT, R21, UR4, RZ ;  /* 0x0000000415157c10 */ /* 0x000fe4000fffe0ff */
[----:B------:R-:W-:-:S03]  /*0a50*/  IADD3 R10, PT, PT, R10, 0xc, RZ ;  /* 0x0000000c0a0a7810 */ /* 0x000fc60007ffe0ff */
[----:B0-----:R-:W-:Y:S02]  /*0a60*/  IMAD R11, R21, UR5, R4 ;  /* 0x00000005150b7c24 */ /* 0x001fe4000f8e0204 */
[----:B------:R-:W-:Y:S02]  /*0a70*/  IMAD R15, R10, UR10, R3 ;  /* 0x0000000a0a0f7c24 */ /* 0x000fe4000f8e0203 */
[----:B------:R-:W-:-:S04]  /*0a80*/  IMAD.WIDE R10, R11, 0x4, R8 ;  /* 0x000000040b0a7825 */ /* 0x000fc800078e0208 */
[----:B------:R-:W-:Y:S01]  /*0a90*/  IMAD.WIDE R6, R15, 0x4, R6 ;  /* 0x000000040f067825 */ /* 0x000fe200078e0206 */
[----:B--2---:R1:W-:Y:S05]  /*0aa0*/  STG.E desc[UR8][R10.64], R19 ;  /* 0x000000130a007986 */ /* 0x0043ea000c101908 */
[----:B------:R-:W2:Y:S01]  /*0ab0*/  LDG.E R7, desc[UR8][R6.64] ;  /* 0x0000000806077981 */ /* 0x000ea2000c1e1900 */
[----:B------:R-:W-:-:S05]  /*0ac0*/  IADD3 R21, PT, PT, R21, UR4, RZ ;  /* 0x0000000415157c10 */ /* 0x000fca000fffe0ff */
[----:B------:R-:W-:-:S04]  /*0ad0*/  IMAD R21, R21, UR5, R4 ;  /* 0x0000000515157c24 */ /* 0x000fc8000f8e0204 */
[----:B------:R-:W-:-:S05]  /*0ae0*/  IMAD.WIDE R8, R21, 0x4, R8 ;  /* 0x0000000415087825 */ /* 0x000fca00078e0208 */
[----:B--2---:R1:W-:Y:S02]  /*0af0*/  STG.E desc[UR8][R8.64], R7 ;  /* 0x0000000708007986 */ /* 0x0043e4000c101908 */
.L_x_2:
[----:B------:R-:W-:-:S13]  /*0b00*/  ISETP.NE.AND P0, PT, RZ, UR6, PT ;  /* 0x00000006ff007c0c */ /* 0x000fda000bf05270 */
[----:B------:R-:W-:Y:S05]  /*0b10*/  @!P0 EXIT ;  /* 0x000000000000894d */ /* 0x000fea0003800000 */
[----:B------:R-:W-:-:S09]  /*0b20*/  UISETP.NE.AND UP0, UPT, UR6, 0x1, UPT ;  /* 0x000000010600788c */ /* 0x000fd2000bf05270 */
[----:B------:R-:W-:Y:S05]  /*0b30*/  BRA.U !UP0, `(.L_x_3) ;  /* 0x0000000108507547 */ /* 0x000fea000b800000 */
[----:B-1----:R-:W0:Y:S01]  /*0b40*/  LDC.64 R8, c[0x0][0x398] ;  /* 0x0000e600ff087b82 */ /* 0x002e220000000a00 */
[----:B------:R-:W-:-:S05]  /*0b50*/  LEA R12, R5, R0, 0x2 ;  /* 0x00000000050c7211 */ /* 0x000fca00078e10ff */
[----:B------:R-:W-:Y:S02]  /*0b60*/  IMAD R11, R12, UR10, R3 ;  /* 0x0000000a0c0b7c24 */ /* 0x000fe4000f8e0203 */
[----:B------:R-:W1:Y:S02]  /*0b70*/  LDC.64 R6, c[0x0][0x390] ;  /* 0x0000e400ff067b82 */ /* 0x000e640000000a00 */
[----:B0-----:R-:W-:-:S06]  /*0b80*/  IMAD.WIDE R10, R11, 0x4, R8 ;  /* 0x000000040b0a7825 */ /* 0x001fcc00078e0208 */
        /* <DEDUP_REMOVED lines=12> */
[----:B------:R-:W-:-:S04]  /*0c50*/  IMAD R15, R15, UR5, R4 ;  /* 0x000000050f0f7c24 */ /* 0x000fc8000f8e0204 */
[----:B------:R-:W-:-:S05]  /*0c60*/  IMAD.WIDE R6, R15, 0x4, R6 ;  /* 0x000000040f067825 */ /* 0x000fca00078e0206 */
[----:B--2---:R0:W-:Y:S02]  /*0c70*/  STG.E desc[UR8][R6.64], R9 ;  /* 0x0000000906007986 */ /* 0x0041e4000c101908 */
.L_x_3:
[----:B------:R-:W-:-:S04]  /*0c80*/  ULOP3.LUT UR6, UR7, 0x1, URZ, 0xc0, !UPT ;  /* 0x0000000107067892 */ /* 0x000fc8000f8ec0ff */
[----:B------:R-:W-:-:S06]  /*0c90*/  UISETP.NE.U32.AND UP0, UPT, UR6, 0x1, UPT ;  /* 0x000000010600788c */ /* 0x000fcc000bf05070 */
[----:B------:R-:W-:-:S13]  /*0ca0*/  PLOP3.LUT P0, PT, PT, PT, UP0, 0x80, 0x8 ;  /* 0x000000000008781c */ /* 0x000fda0003f0f008 */
[----:B------:R-:W-:Y:S05]  /*0cb0*/  @P0 EXIT ;  /* 0x000000000000094d */ /* 0x000fea0003800000 */
[----:B01----:R-:W0:Y:S01]  /*0cc0*/  LDC.64 R6, c[0x0][0x398] ;  /* 0x0000e600ff067b82 */ /* 0x003e220000000a00 */
[----:B------:R-:W-:-:S05]  /*0cd0*/  LEA R0, R5, R0, 0x2 ;  /* 0x0000000005007211 */ /* 0x000fca00078e10ff */
[----:B------:R-:W-:Y:S02]  /*0ce0*/  IMAD R3, R0, UR10, R3 ;  /* 0x0000000a00037c24 */ /* 0x000fe4000f8e0203 */
[----:B------:R-:W1:Y:S02]  /*0cf0*/  LDC.64 R8, c[0x0][0x390] ;  /* 0x0000e400ff087b82 */ /* 0x000e640000000a00 */
[----:B0-----:R-:W-:-:S06]  /*0d00*/  IMAD.WIDE R6, R3, 0x4, R6 ;  /* 0x0000000403067825 */ /* 0x001fcc00078e0206 */
[----:B------:R-:W2:Y:S01]  /*0d10*/  LDG.E R7, desc[UR8][R6.64] ;  /* 0x0000000806077981 */ /* 0x000ea2000c1e1900 */
[----:B------:R-:W-:-:S05]  /*0d20*/  IADD3 R5, PT, PT, R5, 0x4, RZ ;  /* 0x0000000405057810 */ /* 0x000fca0007ffe0ff */
[----:B------:R-:W-:-:S04]  /*0d30*/  IMAD R5, R5, UR4, R2 ;  /* 0x0000000405057c24 */ /* 0x000fc8000f8e0202 */
[----:B------:R-:W-:-:S04]  /*0d40*/  IMAD R3, R5, UR5, R4 ;  /* 0x0000000505037c24 */ /* 0x000fc8000f8e0204 */
[----:B-1----:R-:W-:-:S05]  /*0d50*/  IMAD.WIDE R2, R3, 0x4, R8 ;  /* 0x0000000403027825 */ /* 0x002fca00078e0208 */
[----:B--2---:R-:W-:Y:S01]  /*0d60*/  STG.E desc[UR8][R2.64], R7 ;  /* 0x0000000702007986 */ /* 0x004fe2000c101908 */
[----:B------:R-:W-:Y:S05]  /*0d70*/  EXIT ;  /* 0x000000000000794d */ /* 0x000fea0003800000 */
.L_x_4:
[----:B------:R-:W-:-:S00]  /*0d80*/  BRA `(.L_x_4) ;  /* 0xfffffffc00fc7947 */ /* 0x000fc0000383ffff */
[----:B------:R-:W-:-:S00]  /*0d90*/  NOP ;  /* 0x0000000000007918 */ /* 0x000fc00000000000 */
        /* <DEDUP_REMOVED lines=14> */
.L_x_65:


//--------------------- .text.pack_back           --------------------------
	.section	.text.pack_back,"ax",@progbits
	.align	128
        .global         pack_back
        .type           pack_back,@function
        .size           pack_back,(.L_x_66 - pack_back)
        .other          pack_back,@"STO_CUDA_ENTRY STV_DEFAULT"
pack_back:
.text.pack_back:
        /* <DEDUP_REMOVED lines=62> */
.L_x_6:
[----:B------:R-:W0:Y:S01]  /*03e0*/  LDC.64 R14, c[0x0][0x390] ;  /* 0x0000e400ff0e7b82 */ /* 0x000e220000000a00 */
[----:B------:R-:W-:-:S05]  /*03f0*/  IADD3 R13, PT, PT, R25, 0x4, RZ ;  /* 0x00000004190d7810 */ /* 0x000fca0007ffe0ff */
[----:B0-----:R-:W-:-:S05]  /*0400*/  IMAD.WIDE R12, R13, 0x4, R14 ;  /* 0x000000040d0c7825 */ /* 0x001fca00078e020e */
[----:B-1----:R0:W2:Y:S01]  /*0410*/  LDG.E R17, desc[UR8][R12.64] ;  /* 0x000000080c117981 */ /* 0x0020a2000c1e1900 */
[----:B------:R-:W-:Y:S01]  /*0420*/  IADD3 R19, PT, PT, R26, 0x4, RZ ;  /* 0x000000041a137810 */ /* 0x000fe20007ffe0ff */
[----:B0-----:R-:W0:Y:S02]  /*0430*/  LDC.64 R12, c[0x0][0x398] ;  /* 0x0000e600ff0c7b82 */ /* 0x001e240000000a00 */
[----:B0-----:R-:W-:-:S05]  /*0440*/  IMAD.WIDE R28, R11, 0x4, R12 ;  /* 0x000000040b1c7825 */ /* 0x001fca00078e020c */
[----:B--2---:R0:W-:Y:S02]  /*0450*/  STG.E desc[UR8][R28.64], R17 ;  /* 0x000000111c007986 */ /* 0x0041e4000c101908 */
[----:B0-----:R-:W-:-:S05]  /*0460*/  IMAD.WIDE R16, R19, 0x4, R14 ;  /* 0x0000000413107825 */ /* 0x001fca00078e020e */
[----:B------:R-:W2:Y:S01]  /*0470*/  LDG.E R29, desc[UR8][R16.64] ;  /* 0x00000008101d7981 */ /* 0x000ea2000c1e1900 */
[----:B------:R-:W-:-:S05]  /*0480*/  IMAD.WIDE R18, R4, 0x4, R12 ;  /* 0x0000000404127825 */ /* 0x000fca00078e020c */
[----:B--2---:R0:W-:Y:S02]  /*0490*/  STG.E desc[UR8][R18.64], R29 ;  /* 0x0000001d12007986 */ /* 0x0041e4000c101908 */
[----:B0-----:R-:W-:-:S05]  /*04a0*/  IADD3 R19, PT, PT, R20, 0x4, RZ ;  /* 0x0000000414137810 */ /* 0x001fca0007ffe0ff */
[----:B------:R-:W-:-:S05]  /*04b0*/  IMAD.WIDE R18, R19, 0x4, R14 ;  /* 0x0000000413127825 */ /* 0x000fca00078e020e */
[----:B------:R-:W2:Y:S01]  /*04c0*/  LDG.E R28, desc[UR8][R18.64] ;  /* 0x00000008121c7981 */ /* 0x000ea2000c1e1900 */
[----:B------:R-:W-:Y:S01]  /*04d0*/  IMAD.WIDE R16, R7, 0x4, R12 ;  /* 0x0000000407107825 */ /* 0x000fe200078e020c */
[----:B------:R-:W-:-:S04]  /*04e0*/  IADD3 R29, PT, PT, R21, 0x4, RZ ;  /* 0x00000004151d7810 */ /* 0x000fc80007ffe0ff */
[----:B--2---:R0:W-:Y:S02]  /*04f0*/  STG.E desc[UR8][R16.64], R28 ;  /* 0x0000001c10007986 */ /* 0x0041e4000c101908 */
[----:B0-----:R-:W-:-:S06]  /*0500*/  IMAD.WIDE R28, R29, 0x4, R14 ;  /* 0x000000041d1c7825 */ /* 0x001fcc00078e020e */
[----:B------:R-:W2:Y:S01]  /*0510*/  LDG.E R29, desc[UR8][R28.64] ;  /* 0x000000081c1d7981 */ /* 0x000ea2000c1e1900 */
[----:B------:R-:W-:Y:S01]  /*0520*/  IADD3 R19, PT, PT, R22, 0x4, RZ ;  /* 0x0000000416137810 */ /* 0x000fe20007ffe0ff */
[----:B------:R-:W-:-:S04]  /*0530*/  IMAD.WIDE R16, R9, 0x4, R12 ;  /* 0x0000000409107825 */ /* 0x000fc800078e020c */
[----:B------:R-:W-:Y:S01]  /*0540*/  IMAD.WIDE R18, R19, 0x4, R14 ;  /* 0x0000000413127825 */ /* 0x000fe200078e020e */
[----:B--2---:R0:W-:Y:S04]  /*0550*/  STG.E desc[UR8][R16.64], R29 ;  /* 0x0000001d10007986 */ /* 0x0041e8000c101908 */
[----:B0-----:R0:W2:Y:S01]  /*0560*/  LDG.E R29, desc[UR8][R18.64] ;  /* 0x00000008121d7981 */ /* 0x0010a2000c1e1900 */
[----:B------:R-:W-:-:S05]  /*0570*/  IADD3 R17, PT, PT, R2, 0x4, RZ ;  /* 0x0000000402117810 */ /* 0x000fca0007ffe0ff */
[----:B------:R-:W-:-:S04]  /*0580*/  IMAD.WIDE R16, R17, 0x4, R14 ;  /* 0x0000000411107825 */ /* 0x000fc800078e020e */
[----:B0-----:R-:W-:-:S05]  /*0590*/  IMAD.WIDE R18, R27, 0x4, R12 ;  /* 0x000000041b127825 */ /* 0x001fca00078e020c */
[----:B--2---:R0:W-:Y:S04]  /*05a0*/  STG.E desc[UR8][R18.64], R29 ;  /* 0x0000001d12007986 */ /* 0x0041e8000c101908 */
[----:B------:R1:W2:Y:S01]  /*05b0*/  LDG.E R17, desc[UR8][R16.64] ;  /* 0x0000000810117981 */ /* 0x0002a2000c1e1900 */
[----:B0-----:R-:W-:Y:S01]  /*05c0*/  IMAD.WIDE R28, R6, 0x4, R12 ;  /* 0x00000004061c7825 */ /* 0x001fe200078e020c */
[----:B-1----:R-:W-:-:S04]  /*05d0*/  IADD3 R16, PT, PT, R23, 0x4, RZ ;  /* 0x0000000417107810 */ /* 0x002fc80007ffe0ff */
[----:B--2---:R0:W-:Y:S02]  /*05e0*/  STG.E desc[UR8][R28.64], R17 ;  /* 0x000000111c007986 */ /* 0x0041e4000c101908 */
[----:B0-----:R-:W-:-:S06]  /*05f0*/  IMAD.WIDE R16, R16, 0x4, R14 ;  /* 0x0000000410107825 */ /* 0x001fcc00078e020e */
[----:B------:R-:W2:Y:S01]  /*0600*/  LDG.E R16, desc[UR8][R16.64] ;  /* 0x0000000810107981 */ /* 0x000ea2000c1e1900 */
[----:B------:R-:W-:-:S05]  /*0610*/  IADD3 R19, PT, PT, R24, 0x4, RZ ;  /* 0x0000000418137810 */ /* 0x000fca0007ffe0ff */
[----:B------:R-:W-:-:S04]  /*0620*/  IMAD.WIDE R14, R19, 0x4, R14 ;  /* 0x00000004130e7825 */ /* 0x000fc800078e020e */
[----:B------:R-:W-:-:S05]  /*0630*/  IMAD.WIDE R18, R8, 0x4, R12 ;  /* 0x0000000408127825 */ /* 0x000fca00078e020c */
[----:B--2---:R0:W-:Y:S04]  /*0640*/  STG.E desc[UR8][R18.64], R16 ;  /* 0x0000001012007986 */ /* 0x0041e8000c101908 */
[----:B------:R1:W2:Y:S01]  /*0650*/  LDG.E R15, desc[UR8][R14.64] ;  /* 0x000000080e0f7981 */ /* 0x0002a2000c1e1900 */
[----:B------:R-:W-:Y:S01]  /*0660*/  UIADD3 UR6, UPT, UPT, UR6, 0x8, URZ ;  /* 0x0000000806067890 */ /* 0x000fe2000fffe0ff */
[----:B------:R-:W-:Y:S01]  /*0670*/  IMAD.WIDE R12, R10, 0x4, R12 ;  /* 0x000000040a0c7825 */ /* 0x000fe200078e020c */
[----:B------:R-:W-:Y:S02]  /*0680*/  MOV R17, UR10 ;  /* 0x0000000a00117c02 */ /* 0x000fe40008000f00 */
[----:B------:R-:W-:Y:S02]  /*0690*/  UISETP.NE.AND UP0, UPT, UR6, URZ, UPT ;  /* 0x000000ff0600728c */ /* 0x000fe4000bf05270 */
[----:B------:R-:W-:-:S02]  /*06a0*/  LEA R4, R17, R4, 0x5 ;  /* 0x0000000411047211 */ /* 0x000fc400078e28ff */
[----:B0-----:R-:W-:Y:S02]  /*06b0*/  LEA R19, R5, 0x40, 0x3 ;  /* 0x0000004005137811 */ /* 0x001fe400078e18ff */
[----:B-1----:R-:W-:Y:S02]  /*06c0*/  MOV R14, UR10 ;  /* 0x0000000a000e7c02 */ /* 0x002fe40008000f00 */
[----:B------:R-:W-:Y:S01]  /*06d0*/  MOV R16, UR10 ;  /* 0x0000000a00107c02 */ /* 0x000fe20008000f00 */
[C---:B------:R-:W-:Y:S01]  /*06e0*/  IMAD R26, R19.reuse, UR5, R26 ;  /* 0x00000005131a7c24 */ /* 0x040fe2000f8e021a */
[----:B------:R-:W-:Y:S01]  /*06f0*/  LEA R27, R14, R27, 0x5 ;  /* 0x0000001b0e1b7211 */ /* 0x000fe200078e28ff */
[C---:B------:R-:W-:Y:S01]  /*0700*/  IMAD R20, R19.reuse, UR5, R20 ;  /* 0x0000000513147c24 */ /* 0x040fe2000f8e0214 */
[----:B------:R-:W-:Y:S01]  /*0710*/  LEA R7, R16, R7, 0x5 ;  /* 0x0000000710077211 */ /* 0x000fe200078e28ff */
[----:B------:R-:W-:Y:S01]  /*0720*/  IMAD R21, R19, UR5, R21 ;  /* 0x0000000513157c24 */ /* 0x000fe2000f8e0215 */
[----:B------:R-:W-:Y:S01]  /*0730*/  LEA R8, R17, R8, 0x5 ;  /* 0x0000000811087211 */ /* 0x000fe200078e28ff */
[C---:B------:R-:W-:Y:S01]  /*0740*/  IMAD R22, R19.reuse, UR5, R22 ;  /* 0x0000000513167c24 */ /* 0x040fe2000f8e0216 */
[----:B------:R-:W-:Y:S01]  /*0750*/  LEA R11, R14, R11, 0x5 ;  /* 0x0000000b0e0b7211 */ /* 0x000fe200078e28ff */
[----:B------:R-:W-:-:S02]  /*0760*/  IMAD R2, R19, UR5, R2 ;  /* 0x0000000513027c24 */ /* 0x000fc4000f8e0202 */
[C---:B------:R-:W-:Y:S02]  /*0770*/  IMAD R23, R19.reuse, UR5, R23 ;  /* 0x0000000513177c24 */ /* 0x040fe4000f8e0217 */
[C---:B------:R-:W-:Y:S02]  /*0780*/  IMAD R24, R19.reuse, UR5, R24 ;  /* 0x0000000513187c24 */ /* 0x040fe4000f8e0218 */
        /* <DEDUP_REMOVED lines=10> */
.L_x_5:
        /* <DEDUP_REMOVED lines=11> */
[----:B------:R-:W-:-:S05]  /*08e0*/  IADD3 R11, PT, PT, R9, 0x4, RZ ;  /* 0x00000004090b7810 */ /* 0x000fca0007ffe0ff */
[----:B------:R-:W-:Y:S02]  /*08f0*/  IMAD R15, R11, UR4, R8 ;  /* 0x000000040b0f7c24 */ /* 0x000fe4000f8e0208 */
[----:B------:R-:W1:Y:S02]  /*0900*/  LDC.64 R6, c[0x0][0x398] ;  /* 0x0000e600ff067b82 */ /* 0x000e640000000a00 */
[----:B------:R-:W-:-:S04]  /*0910*/  IMAD R13, R15, UR5, R2 ;  /* 0x000000050f0d7c24 */ /* 0x000fc8000f8e0202 */
[----:B0-----:R-:W-:-:S05]  /*0920*/  IMAD.WIDE R12, R13, 0x4, R4 ;  /* 0x000000040d0c7825 */ /* 0x001fca00078e0204 */
[----:B------:R-:W2:Y:S01]  /*0930*/  LDG.E R21, desc[UR8][R12.64] ;  /* 0x000000080c157981 */ /* 0x000ea2000c1e1900 */
[----:B------:R-:W-:Y:S02]  /*0940*/  LEA R10, R9, R0, 0x2 ;  /* 0x00000000090a7211 */ /* 0x000fe400078e10ff */
[----:B------:R-:W-:-:S03]  /*0950*/  IADD3 R9, PT, PT, R15, UR4, RZ ;  /* 0x000000040f097c10 */ /* 0x000fc6000fffe0ff */
[----:B------:R-:W-:Y:S02]  /*0960*/  IMAD R15, R10, UR10, R3 ;  /* 0x0000000a0a0f7c24 */ /* 0x000fe4000f8e0203 */
[----:B------:R-:W-:Y:S02]  /*0970*/  IMAD R17, R9, UR5, R2 ;  /* 0x0000000509117c24 */ /* 0x000fe4000f8e0202 */
[----:B-1----:R-:W-:-:S04]  /*0980*/  IMAD.WIDE R14, R15, 0x4, R6 ;  /* 0x000000040f0e7825 */ /* 0x002fc800078e0206 */
[----:B------:R-:W-:Y:S01]  /*0990*/  IMAD.WIDE R16, R17, 0x4, R4 ;  /* 0x0000000411107825 */ /* 0x000fe200078e0204 */
[----:B--2---:R0:W-:Y:S05]  /*09a0*/  STG.E desc[UR8][R14.64], R21 ;  /* 0x000000150e007986 */ /* 0x0041ea000c101908 */
[----:B------:R-:W2:Y:S01]  /*09b0*/  LDG.E R17, desc[UR8][R16.64] ;  /* 0x0000000810117981 */ /* 0x000ea2000c1e1900 */
[----:B------:R-:W-:Y:S02]  /*09c0*/  IADD3 R18, PT, PT, R10, 0x4, RZ ;  /* 0x000000040a127810 */ /* 0x000fe40007ffe0ff */
[----:B------:R-:W-:-:S03]  /*09d0*/  IADD3 R9, PT, PT, R9, UR4, RZ ;  /* 0x0000000409097c10 */ /* 0x000fc6000fffe0ff */
[----:B------:R-:W-:Y:S02]  /*09e0*/  IMAD R13, R18, UR10, R3 ;  /* 0x0000000a120d7c24 */ /* 0x000fe4000f8e0203 */
[----:B------:R-:W-:Y:S02]  /*09f0*/  IMAD R19, R9, UR5, R2 ;  /* 0x0000000509137c24 */ /* 0x000fe4000f8e0202 */
[----:B------:R-:W-:-:S04]  /*0a00*/  IMAD.WIDE R12, R13, 0x4, R6 ;  /* 0x000000040d0c7825 */ /* 0x000fc800078e0206 */
[----:B------:R-:W-:Y:S01]  /*0a10*/  IMAD.WIDE R18, R19, 0x4, R4 ;  /* 0x0000000413127825 */ /* 0x000fe200078e0204 */
[----:B--2---:R1:W-:Y:S05]  /*0a20*/  STG.E desc[UR8][R12.64], R17 ;  /* 0x000000110c007986 */ /* 0x0043ea000c101908 */
[----:B------:R-:W2:Y:S01]  /*0a30*/  LDG.E R19, desc[UR8][R18.64] ;  /* 0x0000000812137981 */ /* 0x000ea2000c1e1900 */
[----:B------:R-:W-:Y:S02]  /*0a40*/  IADD3 R20, PT, PT, R10, 0x8, RZ ;  /* 0x000000080a147810 */ /* 0x000fe40007ffe0ff */
[----:B------:R-:W-:-:S03]  /*0a50*/  IADD3 R9, PT, PT, R9, UR4, RZ ;  /* 0x0000000409097c10 */ /* 0x000fc6000fffe0ff */
[----:B0-----:R-:W-:Y:S02]  /*0a60*/  IMAD R15, R20, UR10, R3 ;  /* 0x0000000a140f7c24 */ /* 0x001fe4000f8e0203 */
[----:B------:R-:W-:Y:S02]  /*0a70*/  IMAD R9, R9, UR5, R2 ;  /* 0x0000000509097c24 */ /* 0x000fe4000f8e0202 */
[----:B------:R-:W-:-:S04]  /*0a80*/  IMAD.WIDE R14, R15, 0x4, R6 ;  /* 0x000000040f0e7825 */ /* 0x000fc800078e0206 */
[----:B------:R-:W-:Y:S01]  /*0a90*/  IMAD.WIDE R4, R9, 0x4, R4 ;  /* 0x0000000409047825 */ /* 0x000fe200078e0204 */
[----:B--2---:R1:W-:Y:S05]  /*0aa0*/  STG.E desc[UR8][R14.64], R19 ;  /* 0x000000130e007986 */ /* 0x0043ea000c101908 */
[----:B------:R-:W2:Y:S01]  /*0ab0*/  LDG.E R5, desc[UR8][R4.64] ;  /* 0x0000000804057981 */ /* 0x000ea2000c1e1900 */
[----:B------:R-:W-:-:S05]  /*0ac0*/  IADD3 R10, PT, PT, R10, 0xc, RZ ;  /* 0x0000000c0a0a7810 */ /* 0x000fca0007ffe0ff */
[----:B------:R-:W-:-:S04]  /*0ad0*/  IMAD R9, R10, UR10, R3 ;  /* 0x0000000a0a097c24 */ /* 0x000fc8000f8e0203 */
[----:B------:R-:W-:Y:S01]  /*0ae0*/  IMAD.WIDE R6, R9, 0x4, R6 ;  /* 0x0000000409067825 */ /* 0x000fe200078e0206 */
[----:B------:R-:W-:-:S04]  /*0af0*/  MOV R9, R11 ;  /* 0x0000000b00097202 */ /* 0x000fc80000000f00 */
[----:B--2---:R1:W-:Y:S03]  /*0b00*/  STG.E desc[UR8][R6.64], R5 ;  /* 0x0000000506007986 */ /* 0x0043e6000c101908 */
.L_x_7:
[----:B------:R-:W-:-:S13]  /*0b10*/  ISETP.NE.AND P0, PT, RZ, UR6, PT ;  /* 0x00000006ff007c0c */ /* 0x000fda000bf05270 */
[----:B------:R-:W-:Y:S05]  /*0b20*/  @!P0 EXIT ;  /* 0x000000000000894d */ /* 0x000fea0003800000 */
[----:B------:R-:W-:-:S09]  /*0b30*/  UISETP.NE.AND UP0, UPT, UR6, 0x1, UPT ;  /* 0x000000010600788c */ /* 0x000fd2000bf05270 */
[----:B------:R-:W-:Y:S05]  /*0b40*/  BRA.U !UP0, `(.L_x_8) ;  /* 0x0000000108507547 */ /* 0x000fea000b800000 */
[----:B-1----:R-:W0:Y:S01]  /*0b50*/  LDC.64 R4, c[0x0][0x390] ;  /* 0x0000e400ff047b82 */ /* 0x002e220000000a00 */
[----:B------:R-:W-:-:S05]  /*0b60*/  IADD3 R7, PT, PT, R9, 0x4, RZ ;  /* 0x0000000409077810 */ /* 0x000fca0007ffe0ff */
[----:B------:R-:W-:Y:S02]  /*0b70*/  IMAD R13, R7, UR4, R8 ;  /* 0x00000004070d7c24 */ /* 0x000fe4000f8e0208 */
[----:B------:R-:W1:Y:S02]  /*0b80*/  LDC.64 R6, c[0x0][0x398] ;  /* 0x0000e600ff067b82 */ /* 0x000e640000000a00 */
[----:B------:R-:W-:-:S04]  /*0b90*/  IMAD R11, R13, UR5, R2 ;  /* 0x000000050d0b7c24 */ /* 0x000fc8000f8e0202 */
[----:B0-----:R-:W-:-:S06]  /*0ba0*/  IMAD.WIDE R10, R11, 0x4, R4 ;  /* 0x000000040b0a7825 */ /* 0x001fcc00078e0204 */
        /* <DEDUP_REMOVED lines=10> */
[----:B------:R-:W-:-:S03]  /*0c50*/  IADD3 R9, PT, PT, R9, 0x2, RZ ;  /* 0x0000000209097810 */ /* 0x000fc60007ffe0ff */
[----:B------:R-:W-:-:S04]  /*0c60*/  IMAD R15, R14, UR10, R3 ;  /* 0x0000000a0e0f7c24 */ /* 0x000fc8000f8e0203 */
[----:B------:R-:W-:-:S05]  /*0c70*/  IMAD.WIDE R6, R15, 0x4, R6 ;  /* 0x000000040f067825 */ /* 0x000fca00078e0206 */
[----:B--2---:R0:W-:Y:S02]  /*0c80*/  STG.E desc[UR8][R6.64], R5 ;  /* 0x0000000506007986 */ /* 0x0041e4000c101908 */
.L_x_8:
[----:B------:R-:W-:-:S04]  /*0c90*/  ULOP3.LUT UR6, UR7, 0x1, URZ, 0xc0, !UPT ;  /* 0x0000000107067892 */ /* 0x000fc8000f8ec0ff */
[----:B------:R-:W-:-:S06]  /*0ca0*/  UISETP.NE.U32.AND UP0, UPT, UR6, 0x1, UPT ;  /* 0x000000010600788c */ /* 0x000fcc000bf05070 */
[----:B------:R-:W-:-:S13]  /*0cb0*/  PLOP3.LUT P0, PT, PT, PT, UP0, 0x80, 0x8 ;  /* 0x000000000008781c */ /* 0x000fda0003f0f008 */
[----:B------:R-:W-:Y:S05]  /*0cc0*/  @P0 EXIT ;  /* 0x000000000000094d */ /* 0x000fea0003800000 */
[----:B01----:R-:W0:Y:S01]  /*0cd0*/  LDC.64 R4, c[0x0][0x390] ;  /* 0x0000e400ff047b82 */ /* 0x003e220000000a00 */
[----:B------:R-:W-:-:S05]  /*0ce0*/  IADD3 R7, PT, PT, R9, 0x4, RZ ;  /* 0x0000000409077810 */ /* 0x000fca0007ffe0ff */
[----:B------:R-:W-:-:S04]  /*0cf0*/  IMAD R7, R7, UR4, R8 ;  /* 0x0000000407077c24 */ /* 0x000fc8000f8e0208 */
[----:B------:R-:W-:-:S04]  /*0d00*/  IMAD R7, R7, UR5, R2 ;  /* 0x0000000507077c24 */ /* 0x000fc8000f8e0202 */
[----:B0-----:R-:W-:Y:S02]  /*0d10*/  IMAD.WIDE R4, R7, 0x4, R4 ;  /* 0x0000000407047825 */ /* 0x001fe400078e0204 */
[----:B------:R-:W0:Y:S04]  /*0d20*/  LDC.64 R6, c[0x0][0x398] ;  /* 0x0000e600ff067b82 */ /* 0x000e280000000a00 */
[----:B------:R-:W2:Y:S01]  /*0d30*/  LDG.E R5, desc[UR8][R4.64] ;  /* 0x0000000804057981 */ /* 0x000ea2000c1e1900 */
[----:B------:R-:W-:-:S05]  /*0d40*/  LEA R0, R9, R0, 0x2 ;  /* 0x0000000009007211 */ /* 0x000fca00078e10ff */
[----:B------:R-:W-:-:S04]  /*0d50*/  IMAD R3, R0, UR10, R3 ;  /* 0x0000000a00037c24 */ /* 0x000fc8000f8e0203 */
[----:B0-----:R-:W-:-:S05]  /*0d60*/  IMAD.WIDE R2, R3, 0x4, R6 ;  /* 0x0000000403027825 */ /* 0x001fca00078e0206 */
[----:B--2---:R-:W-:Y:S01]  /*0d70*/  STG.E desc[UR8][R2.64], R5 ;  /* 0x0000000502007986 */ /* 0x004fe2000c101908 */
[----:B------:R-:W-:Y:S05]  /*0d80*/  EXIT ;  /* 0x000000000000794d */ /* 0x000fea0003800000 */
.L_x_9:
        /* <DEDUP_REMOVED lines=15> */
.L_x_66:


//--------------------- .text.unpack_front        --------------------------
	.section	.text.unpack_front,"ax",@progbits
	.align	128
        .global         unpack_front
        .type           unpack_front,@function
        .size           unpack_front,(.L_x_67 - unpack_front)
        .other          unpack_front,@"STO_CUDA_ENTRY STV_DEFAULT"
unpack_front:
.text.unpack_front:
        /* <DEDUP_REMOVED lines=14> */
[----:B------:R-:W0:Y:S01]  /*00e0*/  LDCU.64 UR10, c[0x0][0x380] ;  /* 0x00007000ff0a77ac */ /* 0x000e220008000a00 */
[----:B------:R-:W-:Y:S01]  /*00f0*/  HFMA2 R9, -RZ, RZ, 0, 0 ;  /* 0x00000000ff097431 */ /* 0x000fe200000001ff */
[----:B------:R-:W-:Y:S01]  /*0100*/  UISETP.GE.U32.AND UP0, UPT, UR8, 0x8, UPT ;  /* 0x000000080800788c */ /* 0x000fe2000bf06070 */
[----:B------:R-:W1:Y:S01]  /*0110*/  LDCU.64 UR6, c[0x0][0x358] ;  /* 0x00006b00ff0677ac */ /* 0x000e620008000a00 */
[----:B0-----:R-:W-:Y:S01]  /*0120*/  IADD3 R2, PT, PT, R0, UR11, RZ ;  /* 0x0000000b00027c10 */ /* 0x001fe2000fffe0ff */
[----:B------:R-:W-:-:S06]  /*0130*/  UIADD3 UR5, UPT, UPT, UR10, 0x8, URZ ;  /* 0x000000080a057890 */ /* 0x000fcc000fffe0ff */
[----:B------:R-:W-:Y:S06]  /*0140*/  BRA.U !UP0, `(.L_x_10) ;  /* 0x0000000508e07547 */ /* 0x000fec000b800000 */
[----:B------:R-:W-:Y:S01]  /*0150*/  MOV R15, UR11 ;  /* 0x0000000b000f7c02 */ /* 0x000fe20008000f00 */
[----:B------:R-:W-:Y:S01]  /*0160*/  ULOP3.LUT UR4, UR8, 0x7ffffff8, URZ, 0xc0, !UPT ;  /* 0x7ffffff808047892 */ /* 0x000fe2000f8ec0ff */
[----:B------:R-:W-:Y:S01]  /*0170*/  MOV R5, UR11 ;  /* 0x0000000b00057c02 */ /* 0x000fe20008000f00 */
[C-C-:B------:R-:W-:Y:S01]  /*0180*/  IMAD R11, R0.reuse, UR10, R3.reuse ;  /* 0x0000000a000b7c24 */ /* 0x140fe2000f8e0203 */
[----:B------:R-:W-:Y:S01]  /*0190*/  MOV R7, UR11 ;  /* 0x0000000b00077c02 */ /* 0x000fe20008000f00 */
[--C-:B------:R-:W-:Y:S01]  /*01a0*/  IMAD R15, R15, 0x6, R0.reuse ;  /* 0x000000060f0f7824 */ /* 0x100fe200078e0200 */
        /* <DEDUP_REMOVED lines=10> */
[C---:B------:R-:W-:Y:S01]  /*0250*/  IADD3 R6, PT, PT, R0.reuse, 0x10, RZ ;  /* 0x0000001000067810 */ /* 0x040fe20007ffe0ff */
[----:B------:R-:W-:Y:S01]  /*0260*/  IMAD R4, R21, 0x5, R0 ;  /* 0x0000000515047824 */ /* 0x000fe200078e0200 */
[C---:B------:R-:W-:Y:S01]  /*0270*/  IADD3 R22, PT, PT, R0.reuse, 0x8, RZ ;  /* 0x0000000800167810 */ /* 0x040fe20007ffe0ff */
[----:B------:R-:W-:Y:S01]  /*0280*/  UIADD3 UR4, UPT, UPT, -UR4, URZ, URZ ;  /* 0x000000ff04047290 */ /* 0x000fe2000fffe1ff */
[----:B------:R-:W-:Y:S01]  /*0290*/  IADD3 R20, PT, PT, R0, 0xc, RZ ;  /* 0x0000000c00147810 */ /* 0x000fe20007ffe0ff */
[--C-:B------:R-:W-:Y:S01]  /*02a0*/  IMAD R27, R6, UR10, R3.reuse ;  /* 0x0000000a061b7c24 */ /* 0x100fe2000f8e0203 */
[----:B------:R-:W-:Y:S01]  /*02b0*/  IADD3 R24, PT, PT, R0, 0x4, RZ ;  /* 0x0000000400187810 */ /* 0x000fe20007ffe0ff */
[--C-:B------:R-:W-:Y:S01]  /*02c0*/  IMAD R7, R22, UR10, R3.reuse ;  /* 0x0000000a16077c24 */ /* 0x100fe2000f8e0203 */
[----:B------:R-:W-:Y:S01]  /*02d0*/  IADD3 R26, PT, PT, R0, 0x14, RZ ;  /* 0x00000014001a7810 */ /* 0x000fe20007ffe0ff */
[--C-:B------:R-:W-:Y:S01]  /*02e0*/  IMAD R9, R20, UR10, R3.reuse ;  /* 0x0000000a14097c24 */ /* 0x100fe2000f8e0203 */
[----:B------:R-:W-:Y:S01]  /*02f0*/  LEA R17, R17, R0, 0x3 ;  /* 0x0000000011117211 */ /* 0x000fe200078e18ff */
[--C-:B------:R-:W-:Y:S01]  /*0300*/  IMAD R5, R24, UR10, R3.reuse ;  /* 0x0000000a18057c24 */ /* 0x100fe2000f8e0203 */
[----:B------:R-:W-:Y:S01]  /*0310*/  IADD3 R20, PT, PT, R15, 0x28, RZ ;  /* 0x000000280f147810 */ /* 0x000fe20007ffe0ff */
[----:B------:R-:W-:Y:S01]  /*0320*/  IMAD R6, R26, UR10, R3 ;  /* 0x0000000a1a067c24 */ /* 0x000fe2000f8e0203 */
[----:B------:R-:W-:-:S02]  /*0330*/  IADD3 R22, PT, PT, R17, 0x38, RZ ;  /* 0x0000003811167810 */ /* 0x000fc40007ffe0ff */
[C---:B------:R-:W-:Y:S02]  /*0340*/  IADD3 R8, PT, PT, R0.reuse, 0x18, RZ ;  /* 0x0000001800087810 */ /* 0x040fe40007ffe0ff */
[----:B------:R-:W-:Y:S01]  /*0350*/  IADD3 R10, PT, PT, R0, 0x1c, RZ ;  /* 0x0000001c000a7810 */ /* 0x000fe20007ffe0ff */
[--C-:B------:R-:W-:Y:S01]  /*0360*/  IMAD R21, R22, UR5, R3.reuse ;  /* 0x0000000516157c24 */ /* 0x100fe2000f8e0203 */
[----:B------:R-:W-:Y:S01]  /*0370*/  IADD3 R16, PT, PT, R16, 0x30, RZ ;  /* 0x0000003010107810 */ /* 0x000fe20007ffe0ff */
[--C-:B------:R-:W-:Y:S01]  /*0380*/  IMAD R8, R8, UR10, R3.reuse ;  /* 0x0000000a08087c24 */ /* 0x100fe2000f8e0203 */
[----:B------:R-:W-:Y:S01]  /*0390*/  IADD3 R18, PT, PT, R18, 0x40, RZ ;  /* 0x0000004012127810 */ /* 0x000fe20007ffe0ff */
[--C-:B------:R-:W-:Y:S01]  /*03a0*/  IMAD R10, R10, UR10, R3.reuse ;  /* 0x0000000a0a0a7c24 */ /* 0x100fe2000f8e0203 */
[----:B------:R-:W-:Y:S02]  /*03b0*/  IADD3 R14, PT, PT, R14, 0x48, RZ ;  /* 0x000000480e0e7810 */ /* 0x000fe40007ffe0ff */
        /* <DEDUP_REMOVED lines=8> */
[--C-:B------:R-:W-:Y:S02]  /*0440*/  IMAD R25, R12, UR5, R3.reuse ;  /* 0x000000050c197c24 */ /* 0x100fe4000f8e0203 */
[----:B------:R-:W-:-:S07]  /*0450*/  IMAD R26, R26, UR5, R3 ;  /* 0x000000051a1a7c24 */ /* 0x000fce000f8e0203 */
.L_x_11:
        /* <DEDUP_REMOVED lines=43> */
[----:B0-----:R-:W-:Y:S02]  /*0710*/  MOV R19, UR11 ;  /* 0x0000000b00137c02 */ /* 0x001fe40008000f00 */
[----:B-1----:R-:W-:Y:S02]  /*0720*/  IADD3 R14, PT, PT, R25, 0x4, RZ ;  /* 0x00000004190e7810 */ /* 0x002fe40007ffe0ff */
[----:B------:R-:W-:Y:S02]  /*0730*/  LEA R19, R19, 0x40, 0x3 ;  /* 0x0000004013137811 */ /* 0x000fe400078e18ff */
[----:B------:R-:W-:Y:S01]  /*0740*/  MOV R16, UR10 ;  /* 0x0000000a00107c02 */ /* 0x000fe20008000f00 */
[----:B------:R-:W-:Y:S01]  /*0750*/  IMAD.WIDE R12, R14, 0x4, R12 ;  /* 0x000000040e0c7825 */ /* 0x000fe200078e020c */
[----:B------:R-:W-:-:S02]  /*0760*/  MOV R14, UR10 ;  /* 0x0000000a000e7c02 */ /* 0x000fc40008000f00 */
[----:B------:R-:W-:Y:S01]  /*0770*/  MOV R18, UR10 ;  /* 0x0000000a00127c02 */ /* 0x000fe20008000f00 */
[C---:B------:R-:W-:Y:S01]  /*0780*/  IMAD R4, R19.reuse, UR5, R4 ;  /* 0x0000000513047c24 */ /* 0x040fe2000f8e0204 */
[----:B------:R-:W-:Y:S01]  /*0790*/  LEA R27, R14, R27, 0x5 ;  /* 0x0000001b0e1b7211 */ /* 0x000fe200078e28ff */
        /* <DEDUP_REMOVED lines=10> */
[----:B------:R-:W-:Y:S01]  /*0840*/  IMAD R26, R19, UR5, R26 ;  /* 0x00000005131a7c24 */ /* 0x000fe2000f8e021a */
[----:B--2---:R0:W-:Y:S02]  /*0850*/  STG.E desc[UR6][R12.64], R15 ;  /* 0x0000000f0c007986 */ /* 0x0041e4000c101906 */
[----:B0-----:R-:W-:Y:S02]  /*0860*/  MOV R12, UR10 ;  /* 0x0000000a000c7c02 */ /* 0x001fe40008000f00 */
[----:B------:R-:W-:Y:S02]  /*0870*/  MOV R13, UR10 ;  /* 0x0000000a000d7c02 */ /* 0x000fe40008000f00 */
[----:B------:R-:W-:Y:S02]  /*0880*/  LEA R9, R12, R9, 0x5 ;  /* 0x000000090c097211 */ /* 0x000fe400078e28ff */
[----:B------:R-:W-:Y:S01]  /*0890*/  LEA R10, R13, R10, 0x5 ;  /* 0x0000000a0d0a7211 */ /* 0x000fe200078e28ff */
[----:B------:R-:W-:Y:S06]  /*08a0*/  BRA.U UP0, `(.L_x_11) ;  /* 0xfffffff900ec7547 */ /* 0x000fec000b83ffff */
[----:B------:R-:W-:-:S06]  /*08b0*/  ULOP3.LUT UR4, UR8, 0x7ffffff8, URZ, 0xc0, !UPT ;  /* 0x7ffffff808047892 */ /* 0x000fcc000f8ec0ff */
[----:B------:R-:W-:-:S07]  /*08c0*/  MOV R9, UR4 ;  /* 0x0000000400097c02 */ /* 0x000fce0008000f00 */
.L_x_10:
[----:B------:R-:W-:-:S06]  /*08d0*/  ULOP3.LUT UP0, UR4, UR8, 0x7, URZ, 0xc0, !UPT ;  /* 0x0000000708047892 */ /* 0x000fcc000f80c0ff */
[----:B------:R-:W-:-:S13]  /*08e0*/  PLOP3.LUT P0, PT, PT, PT, UP0, 0x80, 0x8 ;  /* 0x000000000008781c */ /* 0x000fda0003f0f008 */
[----:B-1----:R-:W-:Y:S05]  /*08f0*/  @!P0 EXIT ;  /* 0x000000000000894d */ /* 0x002fea0003800000 */
[----:B------:R-:W-:Y:S01]  /*0900*/  UISETP.GE.U32.AND UP0, UPT, UR4, 0x4, UPT ;  /* 0x000000040400788c */ /* 0x000fe2000bf06070 */
[----:B------:R-:W-:Y:S01]  /*0910*/  MOV R11, UR11 ;  /* 0x0000000b000b7c02 */ /* 0x000fe20008000f00 */
[----:B------:R-:W-:Y:S01]  /*0920*/  ULOP3.LUT UR4, UR8, 0x3, URZ, 0xc0, !UPT ;  /* 0x0000000308047892 */ /* 0x000fe2000f8ec0ff */
[----:B------:R-:W-:Y:S02]  /*0930*/  IADD3 R8, PT, PT, R3, 0x4, RZ ;  /* 0x0000000403087810 */ /* 0x000fe40007ffe0ff */
[----:B------:R-:W-:-:S04]  /*0940*/  IADD3 R11, PT, PT, R11, 0x8, RZ ;  /* 0x000000080b0b7810 */ /* 0x000fc80007ffe0ff */
[----:B------:R-:W-:Y:S05]  /*0950*/  BRA.U !UP0, `(.L_x_12) ;  /* 0x00000001088c7547 */ /* 0x000fea000b800000 */
        /* <DEDUP_REMOVED lines=8> */
[----:B------:R-:W-:Y:S02]  /*09e0*/  IMAD R18, R11, R9, R2 ;  /* 0x000000090b127224 */ /* 0x000fe400078e0202 */
[----:B------:R-:W-:Y:S02]  /*09f0*/  IMAD R17, R14, UR10, R3 ;  /* 0x0000000a0e117c24 */ /* 0x000fe4000f8e0203 */
[----:B------:R-:W-:Y:S02]  /*0a00*/  IMAD R15, R18, UR5, R8 ;  /* 0x00000005120f7c24 */ /* 0x000fe4000f8e0208 */
[----:B------:R-:W-:-:S04]  /*0a10*/  IMAD.WIDE R16, R17, 0x4, R4 ;  /* 0x0000000411107825 */ /* 0x000fc800078e0204 */
[----:B-1----:R-:W-:-:S05]  /*0a20*/  IMAD.WIDE R14, R15, 0x4, R6 ;  /* 0x000000040f0e7825 */ /* 0x002fca00078e0206 */
[----:B--2---:R0:W-:Y:S04]  /*0a30*/  STG.E desc[UR6][R14.64], R21 ;  /* 0x000000150e007986 */ /* 0x0041e8000c101906 */
[----:B------:R-:W2:Y:S01]  /*0a40*/  LDG.E R17, desc[UR6][R16.64] ;  /* 0x0000000610117981 */ /* 0x000ea2000c1e1900 */
[----:B------:R-:W-:Y:S02]  /*0a50*/  IADD3 R20, PT, PT, R11, R18, RZ ;  /* 0x000000120b147210 */ /* 0x000fe40007ffe0ff */
[----:B------:R-:W-:-:S03]  /*0a60*/  IADD3 R12, PT, PT, R10, 0x8, RZ ;  /* 0x000000080a0c7810 */ /* 0x000fc60007ffe0ff */
[----:B------:R-:W-:Y:S02]  /*0a70*/  IMAD R13, R20, UR5, R8 ;  /* 0x00000005140d7c24 */ /* 0x000fe4000f8e0208 */
[----:B------:R-:W-:Y:S02]  /*0a80*/  IMAD R19, R12, UR10, R3 ;  /* 0x0000000a0c137c24 */ /* 0x000fe4000f8e0203 */
[----:B------:R-:W-:-:S04]  /*0a90*/  IMAD.WIDE R12, R13, 0x4, R6 ;  /* 0x000000040d0c7825 */ /* 0x000fc800078e0206 */
[----:B------:R-:W-:Y:S01]  /*0aa0*/  IMAD.WIDE R18, R19, 0x4, R4 ;  /* 0x0000000413127825 */ /* 0x000fe200078e0204 */
[----:B--2---:R1:W-:Y:S05]  /*0ab0*/  STG.E desc[UR6][R12.64], R17 ;  /* 0x000000110c007986 */ /* 0x0043ea000c101906 */
[----:B------:R-:W2:Y:S01]  /*0ac0*/  LDG.E R19, desc[UR6][R18.64] ;  /* 0x0000000612137981 */ /* 0x000ea2000c1e1900 */
[----:B------:R-:W-:Y:S02]  /*0ad0*/  IADD3 R20, PT, PT, R11, R20, RZ ;  /* 0x000000140b147210 */ /* 0x000fe40007ffe0ff */
[----:B------:R-:W-:-:S03]  /*0ae0*/  IADD3 R10, PT, PT, R10, 0xc, RZ ;  /* 0x0000000c0a0a7810 */ /* 0x000fc60007ffe0ff */
[----:B0-----:R-:W-:Y:S02]  /*0af0*/  IMAD R15, R20, UR5, R8 ;  /* 0x00000005140f7c24 */ /* 0x001fe4000f8e0208 */
[----:B------:R-:W-:Y:S02]  /*0b00*/  IMAD R21, R10, UR10, R3 ;  /* 0x0000000a0a157c24 */ /* 0x000fe4000f8e0203 */
[----:B------:R-:W-:-:S04]  /*0b10*/  IMAD.WIDE R14, R15, 0x4, R6 ;  /* 0x000000040f0e7825 */ /* 0x000fc800078e0206 */
[----:B------:R-:W-:Y:S01]  /*0b20*/  IMAD.WIDE R4, R21, 0x4, R4 ;  /* 0x0000000415047825 */ /* 0x000fe200078e0204 */
[----:B--2---:R1:W-:Y:S05]  /*0b30*/  STG.E desc[UR6][R14.64], R19 ;  /* 0x000000130e007986 */ /* 0x0043ea000c101906 */
[----:B------:R-:W2:Y:S01]  /*0b40*/  LDG.E R5, desc[UR6][R4.64] ;  /* 0x0000000604057981 */ /* 0x000ea2000c1e1900 */
[----:B------:R-:W-:-:S05]  /*0b50*/  IADD3 R21, PT, PT, R11, R20, RZ ;  /* 0x000000140b157210 */ /* 0x000fca0007ffe0ff */
[----:B------:R-:W-:-:S04]  /*0b60*/  IMAD R21, R21, UR5, R8 ;  /* 0x0000000515157c24 */ /* 0x000fc8000f8e0208 */
[----:B------:R-:W-:-:S05]  /*0b70*/  IMAD.WIDE R6, R21, 0x4, R6 ;  /* 0x0000000415067825 */ /* 0x000fca00078e0206 */
[----:B--2---:R1:W-:Y:S02]  /*0b80*/  STG.E desc[UR6][R6.64], R5 ;  /* 0x0000000506007986 */ /* 0x0043e4000c101906 */
.L_x_12:
        /* <DEDUP_REMOVED lines=21> */
[----:B------:R-:W-:-:S04]  /*0ce0*/  IMAD R17, R17, UR5, R8 ;  /* 0x0000000511117c24 */ /* 0x000fc8000f8e0208 */
[----:B------:R-:W-:-:S05]  /*0cf0*/  IMAD.WIDE R4, R17, 0x4, R4 ;  /* 0x0000000411047825 */ /* 0x000fca00078e0204 */
[----:B--2---:R0:W-:Y:S02]  /*0d00*/  STG.E desc[UR6][R4.64], R7 ;  /* 0x0000000704007986 */ /* 0x0041e4000c101906 */
.L_x_13:
        /* <DEDUP_REMOVED lines=11> */
[----:B------:R-:W-:-:S04]  /*0dc0*/  IMAD R9, R11, R9, R2 ;  /* 0x000000090b097224 */ /* 0x000fc800078e0202 */
[----:B------:R-:W-:-:S04]  /*0dd0*/  IMAD R3, R9, UR5, R8 ;  /* 0x0000000509037c24 */ /* 0x000fc8000f8e0208 */
[----:B-1----:R-:W-:-:S05]  /*0de0*/  IMAD.WIDE R2, R3, 0x4, R6 ;  /* 0x0000000403027825 */ /* 0x002fca00078e0206 */
[----:B--2---:R-:W-:Y:S01]  /*0df0*/  STG.E desc[UR6][R2.64], R5 ;  /* 0x0000000502007986 */ /* 0x004fe2000c101906 */
[----:B------:R-:W-:Y:S05]  /*0e00*/  EXIT ;  /* 0x000000000000794d */ /* 0x000fea0003800000 */
.L_x_14:
        /* <DEDUP_REMOVED lines=15> */
.L_x_67:


//--------------------- .text.pack_front          --------------------------
	.section	.text.pack_front,"ax",@progbits
	.align	128
        .global         pack_front
        .type           pack_front,@function
        .size           pack_front,(.L_x_68 - pack_front)
        .other          pack_front,@"STO_CUDA_ENTRY STV_DEFAULT"
pack_front:
.text.pack_front:
        /* <DEDUP_REMOVED lines=70> */
.L_x_16:
        /* <DEDUP_REMOVED lines=45> */
[----:B0-----:R-:W-:Y:S02]  /*0730*/  MOV R16, UR10 ;  /* 0x0000000a00107c02 */ /* 0x001fe40008000f00 */
[----:B-1----:R-:W-:Y:S02]  /*0740*/  MOV R14, UR11 ;  /* 0x0000000b000e7c02 */ /* 0x002fe40008000f00 */
[----:B------:R-:W-:Y:S02]  /*0750*/  MOV R18, UR10 ;  /* 0x0000000a00127c02 */ /* 0x000fe40008000f00 */
[----:B------:R-:W-:Y:S02]  /*0760*/  LEA R19, R14, 0x40, 0x3 ;  /* 0x000000400e137811 */ /* 0x000fe400078e18ff */
[----:B------:R-:W-:Y:S02]  /*0770*/  MOV R14, UR10 ;  /* 0x0000000a000e7c02 */ /* 0x000fe40008000f00 */
        /* <DEDUP_REMOVED lines=13> */
[----:B--2---:R0:W-:Y:S02]  /*0850*/  STG.E desc[UR6][R12.64], R15 ;  /* 0x0000000f0c007986 */ /* 0x0041e4000c101906 */
[----:B0-----:R-:W-:Y:S02]  /*0860*/  MOV R12, UR10 ;  /* 0x0000000a000c7c02 */ /* 0x001fe40008000f00 */
[----:B------:R-:W-:Y:S02]  /*0870*/  MOV R13, UR10 ;  /* 0x0000000a000d7c02 */ /* 0x000fe40008000f00 */
[----:B------:R-:W-:-:S02]  /*0880*/  LEA R9, R12, R9, 0x5 ;  /* 0x000000090c097211 */ /* 0x000fc400078e28ff */
[----:B------:R-:W-:Y:S01]  /*0890*/  LEA R10, R13, R10, 0x5 ;  /* 0x0000000a0d0a7211 */ /* 0x000fe200078e28ff */
[----:B------:R-:W-:Y:S06]  /*08a0*/  BRA.U UP0, `(.L_x_16) ;  /* 0xfffffff900ec7547 */ /* 0x000fec000b83ffff */
[----:B------:R-:W-:-:S06]  /*08b0*/  ULOP3.LUT UR4, UR8, 0x7ffffff8, URZ, 0xc0, !UPT ;  /* 0x7ffffff808047892 */ /* 0x000fcc000f8ec0ff */
[----:B------:R-:W-:-:S07]  /*08c0*/  MOV R11, UR4 ;  /* 0x00000004000b7c02 */ /* 0x000fce0008000f00 */
.L_x_15:
        /* <DEDUP_REMOVED lines=10> */
[----:B------:R-:W-:-:S05]  /*0970*/  IADD3 R10, PT, PT, R11, 0x4, RZ ;  /* 0x000000040b0a7810 */ /* 0x000fca0007ffe0ff */
[----:B------:R-:W-:Y:S02]  /*0980*/  IMAD R13, R9, R10, R2 ;  /* 0x0000000a090d7224 */ /* 0x000fe400078e0202 */
[----:B------:R-:W1:Y:S02]  /*0990*/  LDC.64 R6, c[0x0][0x398] ;  /* 0x0000e600ff067b82 */ /* 0x000e640000000a00 */
[----:B------:R-:W-:-:S04]  /*09a0*/  IMAD R15, R13, UR5, R8 ;  /* 0x000000050d0f7c24 */ /* 0x000fc8000f8e0208 */
[----:B0-----:R-:W-:-:S05]  /*09b0*/  IMAD.WIDE R14, R15, 0x4, R4 ;  /* 0x000000040f0e7825 */ /* 0x001fca00078e0204 */
[----:B------:R-:W2:Y:S01]  /*09c0*/  LDG.E R23, desc[UR6][R14.64] ;  /* 0x000000060e177981 */ /* 0x000ea2000c1e1900 */
[----:B------:R-:W-:Y:S02]  /*09d0*/  LEA R12, R11, R0, 0x2 ;  /* 0x000000000b0c7211 */ /* 0x000fe400078e10ff */
[----:B------:R-:W-:-:S03]  /*09e0*/  IADD3 R13, PT, PT, R9, R13, RZ ;  /* 0x0000000d090d7210 */ /* 0x000fc60007ffe0ff */
[----:B------:R-:W-:Y:S02]  /*09f0*/  IMAD R17, R12, UR10, R3 ;  /* 0x0000000a0c117c24 */ /* 0x000fe4000f8e0203 */
[----:B------:R-:W-:Y:S02]  /*0a00*/  IMAD R19, R13, UR5, R8 ;  /* 0x000000050d137c24 */ /* 0x000fe4000f8e0208 */
[----:B-1----:R-:W-:-:S04]  /*0a10*/  IMAD.WIDE R16, R17, 0x4, R6 ;  /* 0x0000000411107825 */ /* 0x002fc800078e0206 */
[----:B------:R-:W-:Y:S01]  /*0a20*/  IMAD.WIDE R18, R19, 0x4, R4 ;  /* 0x0000000413127825 */ /* 0x000fe200078e0204 */
[----:B--2---:R0:W-:Y:S05]  /*0a30*/  STG.E desc[UR6][R16.64], R23 ;  /* 0x0000001710007986 */ /* 0x0041ea000c101906 */
[----:B------:R-:W2:Y:S01]  /*0a40*/  LDG.E R19, desc[UR6][R18.64] ;  /* 0x0000000612137981 */ /* 0x000ea2000c1e1900 */
[----:B------:R-:W-:Y:S02]  /*0a50*/  IADD3 R20, PT, PT, R12, 0x4, RZ ;  /* 0x000000040c147810 */ /* 0x000fe40007ffe0ff */
[----:B------:R-:W-:-:S03]  /*0a60*/  IADD3 R13, PT, PT, R9, R13, RZ ;  /* 0x0000000d090d7210 */ /* 0x000fc60007ffe0ff */
[----:B------:R-:W-:Y:S02]  /*0a70*/  IMAD R15, R20, UR10, R3 ;  /* 0x0000000a140f7c24 */ /* 0x000fe4000f8e0203 */
[----:B------:R-:W-:Y:S02]  /*0a80*/  IMAD R21, R13, UR5, R8 ;  /* 0x000000050d157c24 */ /* 0x000fe4000f8e0208 */
[----:B------:R-:W-:-:S04]  /*0a90*/  IMAD.WIDE R14, R15, 0x4, R6 ;  /* 0x000000040f0e7825 */ /* 0x000fc800078e0206 */
[----:B------:R-:W-:Y:S01]  /*0aa0*/  IMAD.WIDE R20, R21, 0x4, R4 ;  /* 0x0000000415147825 */ /* 0x000fe200078e0204 */
[----:B--2---:R1:W-:Y:S05]  /*0ab0*/  STG.E desc[UR6][R14.64], R19 ;  /* 0x000000130e007986 */ /* 0x0043ea000c101906 */
[----:B------:R-:W2:Y:S01]  /*0ac0*/  LDG.E R21, desc[UR6][R20.64] ;  /* 0x0000000614157981 */ /* 0x000ea2000c1e1900 */
[----:B------:R-:W-:Y:S02]  /*0ad0*/  IADD3 R22, PT, PT, R12, 0x8, RZ ;  /* 0x000000080c167810 */ /* 0x000fe40007ffe0ff */
[----:B------:R-:W-:-:S03]  /*0ae0*/  IADD3 R13, PT, PT, R9, R13, RZ ;  /* 0x0000000d090d7210 */ /* 0x000fc60007ffe0ff */
        /* <DEDUP_REMOVED lines=11> */
.L_x_17:
[----:B------:R-:W-:-:S13]  /*0ba0*/  ISETP.NE.AND P0, PT, RZ, UR4, PT ;  /* 0x00000004ff007c0c */ /* 0x000fda000bf05270 */
[----:B------:R-:W-:Y:S05]  /*0bb0*/  @!P0 EXIT ;  /* 0x000000000000894d */ /* 0x000fea0003800000 */
[----:B------:R-:W-:-:S09]  /*0bc0*/  UISETP.NE.AND UP0, UPT, UR4, 0x1, UPT ;  /* 0x000000010400788c */ /* 0x000fd2000bf05270 */
[----:B------:R-:W-:Y:S05]  /*0bd0*/  BRA.U !UP0, `(.L_x_18) ;  /* 0x0000000108507547 */ /* 0x000fea000b800000 */
[----:B-1----:R-:W0:Y:S01]  /*0be0*/  LDC.64 R4, c[0x0][0x390] ;  /* 0x0000e400ff047b82 */ /* 0x002e220000000a00 */
[----:B------:R-:W-:-:S05]  /*0bf0*/  IADD3 R6, PT, PT, R11, 0x4, RZ ;  /* 0x000000040b067810 */ /* 0x000fca0007ffe0ff */
[----:B------:R-:W-:Y:S02]  /*0c00*/  IMAD R10, R9, R6, R2 ;  /* 0x00000006090a7224 */ /* 0x000fe400078e0202 */
[----:B------:R-:W1:Y:S02]  /*0c10*/  LDC.64 R6, c[0x0][0x398] ;  /* 0x0000e600ff067b82 */ /* 0x000e640000000a00 */
[----:B------:R-:W-:-:S04]  /*0c20*/  IMAD R13, R10, UR5, R8 ;  /* 0x000000050a0d7c24 */ /* 0x000fc8000f8e0208 */
[----:B0-----:R-:W-:-:S06]  /*0c30*/  IMAD.WIDE R12, R13, 0x4, R4 ;  /* 0x000000040d0c7825 */ /* 0x001fcc00078e0204 */
        /* <DEDUP_REMOVED lines=14> */
.L_x_18:
[----:B------:R-:W-:-:S04]  /*0d20*/  ULOP3.LUT UR4, UR8, 0x1, URZ, 0xc0, !UPT ;  /* 0x0000000108047892 */ /* 0x000fc8000f8ec0ff */
[----:B------:R-:W-:-:S06]  /*0d30*/  UISETP.NE.U32.AND UP0, UPT, UR4, 0x1, UPT ;  /* 0x000000010400788c */ /* 0x000fcc000bf05070 */
[----:B------:R-:W-:-:S13]  /*0d40*/  PLOP3.LUT P0, PT, PT, PT, UP0, 0x80, 0x8 ;  /* 0x000000000008781c */ /* 0x000fda0003f0f008 */
[----:B------:R-:W-:Y:S05]  /*0d50*/  @P0 EXIT ;  /* 0x000000000000094d */ /* 0x000fea0003800000 */
[----:B01----:R-:W0:Y:S01]  /*0d60*/  LDC.64 R4, c[0x0][0x390] ;  /* 0x0000e400ff047b82 */ /* 0x003e220000000a00 */
[----:B------:R-:W-:-:S05]  /*0d70*/  IADD3 R6, PT, PT, R11, 0x4, RZ ;  /* 0x000000040b067810 */ /* 0x000fca0007ffe0ff */
[----:B------:R-:W-:Y:S02]  /*0d80*/  IMAD R9, R9, R6, R2 ;  /* 0x0000000609097224 */ /* 0x000fe400078e0202 */
[----:B------:R-:W1:Y:S02]  /*0d90*/  LDC.64 R6, c[0x0][0x398] ;  /* 0x0000e600ff067b82 */ /* 0x000e640000000a00 */
[----:B------:R-:W-:-:S04]  /*0da0*/  IMAD R9, R9, UR5, R8 ;  /* 0x0000000509097c24 */ /* 0x000fc8000f8e0208 */
[----:B0-----:R-:W-:-:S06]  /*0db0*/  IMAD.WIDE R4, R9, 0x4, R4 ;  /* 0x0000000409047825 */ /* 0x001fcc00078e0204 */
[----:B------:R-:W2:Y:S01]  /*0dc0*/  LDG.E R5, desc[UR6][R4.64] ;  /* 0x0000000604057981 */ /* 0x000ea2000c1e1900 */
[----:B------:R-:W-:-:S05]  /*0dd0*/  LEA R0, R11, R0, 0x2 ;  /* 0x000000000b007211 */ /* 0x000fca00078e10ff */
[----:B------:R-:W-:-:S04]  /*0de0*/  IMAD R3, R0, UR10, R3 ;  /* 0x0000000a00037c24 */ /* 0x000fc8000f8e0203 */
[----:B-1----:R-:W-:-:S05]  /*0df0*/  IMAD.WIDE R2, R3, 0x4, R6 ;  /* 0x0000000403027825 */ /* 0x002fca00078e0206 */
[----:B--2---:R-:W-:Y:S01]  /*0e00*/  STG.E desc[UR6][R2.64], R5 ;  /* 0x0000000502007986 */ /* 0x004fe2000c101906 */
[----:B------:R-:W-:Y:S05]  /*0e10*/  EXIT ;  /* 0x000000000000794d */ /* 0x000fea0003800000 */
.L_x_19:
        /* <DEDUP_REMOVED lines=14> */
.L_x_68:


//--------------------- .text.unpack_east         --------------------------
	.section	.text.unpack_east,"ax",@progbits
	.align	128
        .global         unpack_east
        .type           unpack_east,@function
        .size           unpack_east,(.L_x_69 - unpack_east)
        .other          unpack_east,@"STO_CUDA_ENTRY STV_DEFAULT"
unpack_east:
.text.unpack_east:
[----:B------:R-:W-:Y:S01]  /*0000*/  LDC R1, c[0x0][0x37c] ;  /* 0x0000df00ff017b82 */ /* 0x000fe20000000800 */
[----:B------:R-:W0:Y:S07]  /*0010*/  S2R R21, SR_TID.X ;  /* 0x0000000000157919 */ /* 0x000e2e0000002100 */
[----:B------:R-:W1:Y:S01]  /*0020*/  S2UR UR4, SR_CTAID.X ;  /* 0x00000000000479c3 */ /* 0x000e620000002500 */
[----:B------:R-:W1:Y:S07]  /*0030*/  LDCU UR5, c[0x0][0x360] ;  /* 0x00006c00ff0577ac */ /* 0x000e6e0008000800 */
[----:B------:R-:W2:Y:S08]  /*0040*/  LDC R0, c[0x0][0x388] ;  /* 0x0000e200ff007b82 */ /* 0x000eb00000000800 */
[----:B------:R-:W3:Y:S01]  /*0050*/  S2UR UR6, SR_CTAID.Y ;  /* 0x00000000000679c3 */ /* 0x000ee20000002600 */
[----:B-1----:R-:W-:Y:S01]  /*0060*/  UIMAD UR4, UR4, UR5, URZ ;  /* 0x00000005040472a4 */ /* 0x002fe2000f8e02ff */
[----:B------:R-:W3:Y:S05]  /*0070*/  LDCU UR5, c[0x0][0x364] ;  /* 0x00006c80ff0577ac */ /* 0x000eea0008000800 */
[----:B0-----:R-:W-:-:S02]  /*0080*/  IADD3 R2, PT, PT, R21, UR4, RZ ;  /* 0x0000000415027c10 */ /* 0x001fc4000fffe0ff */
[----:B--2---:R-:W-:-:S04]  /*0090*/  ISETP.GE.AND P0, PT, R0, 0x1, PT ;  /* 0x000000010000780c */ /* 0x004fc80003f06270 */
[----:B------:R-:W-:Y:S01]  /*00a0*/  ISETP.GT.U32.OR P0, PT, R2, 0x3, !P0 ;  /* 0x000000030200780c */ /* 0x000fe20004704470 */
[----:B---3--:R-:W-:-:S12]  /*00b0*/  UIMAD UR5, UR6, UR5, URZ ;  /* 0x00000005060572a4 */ /* 0x008fd8000f8e02ff */
[----:B------:R-:W-:Y:S05]  /*00c0*/  @P0 EXIT ;  /* 0x000000000000094d */ /* 0x000fea0003800000 */
[----:B------:R-:W0:Y:S01]  /*00d0*/  S2R R37, SR_TID.Y ;  /* 0x0000000000257919 */ /* 0x000e220000002200 */
[----:B------:R-:W1:Y:S01]  /*00e0*/  LDC R8, c[0x0][0x380] ;  /* 0x0000e000ff087b82 */ /* 0x000e620000000800 */
[----:B------:R-:W-:Y:S01]  /*00f0*/  ISETP.GE.U32.AND P0, PT, R0, 0x8, PT ;  /* 0x000000080000780c */ /* 0x000fe20003f06070 */
[----:B------:R-:W2:Y:S01]  /*0100*/  LDCU.64 UR6, c[0x0][0x358] ;  /* 0x00006b00ff0677ac */ /* 0x000ea20008000a00 */
[----:B------:R-:W-:Y:S01]  /*0110*/  HFMA2 R7, -RZ, RZ, 0, 0 ;  /* 0x00000000ff077431 */ /* 0x000fe200000001ff */
[----:B-1----:R-:W-:Y:S02]  /*0120*/  IADD3 R4, PT, PT, R8, 0x8, RZ ;  /* 0x0000000808047810 */ /* 0x002fe40007ffe0ff */
[----:B------:R-:W-:Y:S02]  /*0130*/  IADD3 R5, PT, PT, R2, R8, RZ ;  /* 0x0000000802057210 */ /* 0x000fe40007ffe0ff */
[----:B0-----:R-:W-:-:S06]  /*0140*/  IADD3 R3, PT, PT, R37, UR5, RZ ;  /* 0x0000000525037c10 */ /* 0x001fcc000fffe0ff */
[----:B--2---:R-:W-:Y:S05]  /*0150*/  @!P0 BRA `(.L_x_20) ;  /* 0x0000000400748947 */ /* 0x004fea0003800000 */
[----:B------:R-:W0:Y:S01]  /*0160*/  LDC R6, c[0x0][0x384] ;  /* 0x0000e100ff067b82 */ /* 0x000e220000000800 */
[----:B------:R-:W-:Y:S02]  /*0170*/  IADD3 R21, PT, PT, R8, UR4, R21 ;  /* 0x0000000408157c10 */ /* 0x000fe4000fffe015 */
[----:B------:R-:W-:-:S04]  /*0180*/  LOP3.LUT R7, R0, 0x7ffffff8, RZ, 0xc0, !PT ;  /* 0x7ffffff800077812 */ /* 0x000fc800078ec0ff */
[----:B------:R-:W-:Y:S01]  /*0190*/  IADD3 R20, PT, PT, -R7, RZ, RZ ;  /* 0x000000ff07147210 */ /* 0x000fe20007ffe1ff */
[C-C-:B0-----:R-:W-:Y:S01]  /*01a0*/  IMAD R9, R6.reuse, 0x9, R3.reuse ;  /* 0x0000000906097824 */ /* 0x141fe200078e0203 */
[CC--:B------:R-:W-:Y:S01]  /*01b0*/  LEA R8, R6.reuse, R3.reuse, 0x3 ;  /* 0x0000000306087211 */ /* 0x0c0fe200078e18ff */
[C-C-:B------:R-:W-:Y:S01]  /*01c0*/  IMAD R27, R6.reuse, 0x5, R3.reuse ;  /* 0x00000005061b7824 */ /* 0x140fe200078e0203 */
[C---:B------:R-:W-:Y:S01]  /*01d0*/  LEA R23, R6.reuse, R3, 0x2 ;  /* 0x0000000306177211 */ /* 0x040fe200078e10ff */
[C-C-:B------:R-:W-:Y:S01]  /*01e0*/  IMAD R25, R6.reuse, 0x6, R3.reuse ;  /* 0x0000000606197824 */ /* 0x140fe200078e0203 */
[----:B------:R-:W-:Y:S01]  /*01f0*/  IADD3 R15, PT, PT, R9, 0x4c, RZ ;  /* 0x0000004c090f7810 */ /* 0x000fe20007ffe0ff */
[--C-:B------:R-:W-:Y:S01]  /*0200*/  IMAD R35, R6, 0x7, R3.reuse ;  /* 0x0000000706237824 */ /* 0x100fe200078e0203 */
[----:B------:R-:W-:Y:S01]  /*0210*/  IADD3 R8, PT, PT, R8, 0x44, RZ ;  /* 0x0000004408087810 */ /* 0x000fe20007ffe0ff */
[C-C-:B------:R-:W-:Y:S01]  /*0220*/  IMAD R10, R6.reuse, 0xa, R3.reuse ;  /* 0x0000000a060a7824 */ /* 0x140fe200078e0203 */
[----:B------:R-:W-:Y:S01]  /*0230*/  IADD3 R34, PT, PT, R27, 0x2c, RZ ;  /* 0x0000002c1b227810 */ /* 0x000fe20007ffe0ff */
[C-C-:B------:R-:W-:Y:S01]  /*0240*/  IMAD R12, R6.reuse, 0xb, R3.reuse ;  /* 0x0000000b060c7824 */ /* 0x140fe200078e0203 */
[----:B------:R-:W-:Y:S01]  /*0250*/  IADD3 R9, PT, PT, R25, 0x34, RZ ;  /* 0x0000003419097810 */ /* 0x000fe20007ffe0ff */
[----:B------:R-:W-:Y:S01]  /*0260*/  IMAD R29, R6, 0x3, R3 ;  /* 0x00000003061d7824 */ /* 0x000fe200078e0203 */
[----:B------:R-:W-:Y:S01]  /*0270*/  IADD3 R10, PT, PT, R10, 0x54, RZ ;  /* 0x000000540a0a7810 */ /* 0x000fe20007ffe0ff */
[C-C-:B------:R-:W-:Y:S01]  /*0280*/  IMAD R34, R4.reuse, R34, R21.reuse ;  /* 0x0000002204227224 */ /* 0x140fe200078e0215 */
[----:B------:R-:W-:Y:S01]  /*0290*/  IADD3 R11, PT, PT, R35, 0x3c, RZ ;  /* 0x0000003c230b7810 */ /* 0x000fe20007ffe0ff */
[--C-:B------:R-:W-:Y:S01]  /*02a0*/  IMAD R9, R4, R9, R21.reuse ;  /* 0x0000000904097224 */ /* 0x100fe200078e0215 */
[----:B------:R-:W-:Y:S01]  /*02b0*/  IADD3 R12, PT, PT, R12, 0x5c, RZ ;  /* 0x0000005c0c0c7810 */ /* 0x000fe20007ffe0ff */
[C-C-:B------:R-:W-:Y:S01]  /*02c0*/  IMAD R13, R4.reuse, R8, R21.reuse ;  /* 0x00000008040d7224 */ /* 0x140fe200078e0215 */
[----:B------:R-:W-:Y:S01]  /*02d0*/  IADD3 R14, PT, PT, R23, 0x24, RZ ;  /* 0x00000024170e7810 */ /* 0x000fe20007ffe0ff */
[----:B------:R-:W-:Y:S01]  /*02e0*/  IMAD R11, R4, R11, R21 ;  /* 0x0000000b040b7224 */ /* 0x000fe200078e0215 */
[----:B------:R-:W-:Y:S01]  /*02f0*/  IADD3 R37, PT, PT, R6, UR5, R37 ;  /* 0x0000000506257c10 */ /* 0x000fe2000fffe025 */
[--C-:B------:R-:W-:Y:S01]  /*0300*/  IMAD R15, R4, R15, R21.reuse ;  /* 0x0000000f040f7224 */ /* 0x100fe200078e0215 */
[----:B------:R-:W-:Y:S01]  /*0310*/  LEA R31, R6, R3, 0x1 ;  /* 0x00000003061f7211 */ /* 0x000fe200078e08ff */
[C-C-:B------:R-:W-:Y:S01]  /*0320*/  IMAD R17, R4.reuse, R10, R21.reuse ;  /* 0x0000000a04117224 */ /* 0x140fe200078e0215 */
[----:B------:R-:W-:Y:S01]  /*0330*/  LEA R8, R3, R2, 0x2 ;  /* 0x0000000203087211 */ /* 0x000fe200078e10ff */
[C-C-:B------:R-:W-:Y:S01]  /*0340*/  IMAD R19, R4.reuse, R12, R21.reuse ;  /* 0x0000000c04137224 */ /* 0x140fe200078e0215 */
[----:B------:R-:W-:Y:S01]  /*0350*/  LEA R37, R37, R2, 0x2 ;  /* 0x0000000225257211 */ /* 0x000fe200078e10ff */
[----:B------:R-:W-:Y:S01]  /*0360*/  IMAD R21, R4, R14, R21 ;  /* 0x0000000e04157224 */ /* 0x000fe200078e0215 */
[----:B------:R-:W-:-:S02]  /*0370*/  LEA R12, R27, R2, 0x2 ;  /* 0x000000021b0c7211 */ /* 0x000fc400078e10ff */
[-C--:B------:R-:W-:Y:S02]  /*0380*/  LEA R14, R25, R2.reuse, 0x2 ;  /* 0x00000002190e7211 */ /* 0x080fe400078e10ff */
[-C--:B------:R-:W-:Y:S02]  /*0390*/  LEA R35, R35, R2.reuse, 0x2 ;  /* 0x0000000223237211 */ /* 0x080fe400078e10ff */
[-C--:B------:R-:W-:Y:S02]  /*03a0*/  LEA R10, R23, R2.reuse, 0x2 ;  /* 0x00000002170a7211 */ /* 0x080fe400078e10ff */
[-C--:B------:R-:W-:Y:S02]  /*03b0*/  LEA R16, R29, R2.reuse, 0x2 ;  /* 0x000000021d107211 */ /* 0x080fe400078e10ff */
[----:B------:R-:W-:-:S07]  /*03c0*/  LEA R18, R31, R2, 0x2 ;  /* 0x000000021f127211 */ /* 0x000fce00078e10ff */
.L_x_21:
[----:B0-----:R-:W0:Y:S02]  /*03d0*/  LDC.64 R24, c[0x0][0x398] ;  /* 0x0000e600ff187b82 */ /* 0x001e240000000a00 */
[----:B0-----:R-:W-:-:S05]  /*03e0*/  IMAD.WIDE R22, R8, 0x4, R24 ;  /* 0x0000000408167825 */ /* 0x001fca00078e0218 */
[----:B------:R0:W2:Y:S01]  /*03f0*/  LDG.E R36, desc[UR6][R22.64] ;  /* 0x0000000616247981 */ /* 0x0000a2000c1e1900 */
[----:B------:R-:W-:Y:S01]  /*0400*/  IMAD.WIDE R26, R37, 0x4, R24 ;  /* 0x00000004251a7825 */ /* 0x000fe200078e0218 */
[----:B0-----:R-:W0:Y:S03]  /*0410*/  LDC.64 R22, c[0x0][0x390] ;  /* 0x0000e400ff167b82 */ /* 0x001e260000000a00 */
[----:B0-----:R-:W-:-:S05]  /*0420*/  IMAD.WIDE R32, R21, 0x4, R22 ;  /* 0x0000000415207825 */ /* 0x001fca00078e0216 */
[----:B--2---:R0:W-:Y:S04]  /*0430*/  STG.E desc[UR6][R32.64], R36 ;  /* 0x0000002420007986 */ /* 0x0041e8000c101906 */
[----:B0-----:R-:W2:Y:S01]  /*0440*/  LDG.E R36, desc[UR6][R26.64] ;  /* 0x000000061a247981 */ /* 0x001ea2000c1e1900 */
[----:B------:R-:W-:-:S04]  /*0450*/  IMAD.WIDE R28, R34, 0x4, R22 ;  /* 0x00000004221c7825 */ /* 0x000fc800078e0216 */
[----:B------:R-:W-:Y:S01]  /*0460*/  IMAD.WIDE R30, R18, 0x4, R24 ;  /* 0x00000004121e7825 */ /* 0x000fe200078e0218 */
[----:B--2---:R0:W-:Y:S04]  /*0470*/  STG.E desc[UR6][R28.64], R36 ;  /* 0x000000241c007986 */ /* 0x0041e8000c101906 */
[----:B0-----:R0:W2:Y:S01]  /*0480*/  LDG.E R36, desc[UR6][R30.64] ;  /* 0x000000061e247981 */ /* 0x0010a2000c1e1900 */
[----:B------:R-:W-:-:S04]  /*0490*/  IMAD.WIDE R32, R9, 0x4, R22 ;  /* 0x0000000409207825 */ /* 0x000fc800078e0216 */
[----:B0-----:R-:W-:Y:S01]  /*04a0*/  IMAD.WIDE R30, R16, 0x4, R24 ;  /* 0x00000004101e7825 */ /* 0x001fe200078e0218 */
[----:B--2---:R0:W-:Y:S05]  /*04b0*/  STG.E desc[UR6][R32.64], R36 ;  /* 0x0000002420007986 */ /* 0x0041ea000c101906 */
[----:B------:R-:W2:Y:S01]  /*04c0*/  LDG.E R31, desc[UR6][R30.64] ;  /* 0x000000061e1f7981 */ /* 0x000ea2000c1e1900 */
[----:B------:R-:W-:-:S04]  /*04d0*/  IMAD.WIDE R28, R11, 0x4, R22 ;  /* 0x000000040b1c7825 */ /* 0x000fc800078e0216 */
[--C-:B------:R-:W-:Y:S01]  /*04e0*/  IMAD.WIDE R26, R10, 0x4, R24.reuse ;  /* 0x000000040a1a7825 */ /* 0x100fe200078e0218 */
[----:B--2---:R1:W-:Y:S04]  /*04f0*/  STG.E desc[UR6][R28.64], R31 ;  /* 0x0000001f1c007986 */ /* 0x0043e8000c101906 */
[----:B0-----:R0:W2:Y:S01]  /*0500*/  LDG.E R36, desc[UR6][R26.64] ;  /* 0x000000061a247981 */ /* 0x0010a2000c1e1900 */
[----:B-1----:R-:W-:-:S04]  /*0510*/  IMAD.WIDE R28, R12, 0x4, R24 ;  /* 0x000000040c1c7825 */ /* 0x002fc800078e0218 */
[----:B0-----:R-:W-:-:S05]  /*0520*/  IMAD.WIDE R26, R13, 0x4, R22 ;  /* 0x000000040d1a7825 */ /* 0x001fca00078e0216 */
[----:B--2---:R-:W-:Y:S04]  /*0530*/  STG.E desc[UR6][R26.64], R36 ;  /* 0x000000241a007986 */ /* 0x004fe8000c101906 */
[----:B------:R-:W2:Y:S01]  /*0540*/  LDG.E R29, desc[UR6][R28.64] ;  /* 0x000000061c1d7981 */ /* 0x000ea2000c1e1900 */
[----:B------:R-:W-:-:S04]  /*0550*/  IMAD.WIDE R30, R15, 0x4, R22 ;  /* 0x000000040f1e7825 */ /* 0x000fc800078e0216 */
[--C-:B------:R-:W-:Y:S01]  /*0560*/  IMAD.WIDE R32, R14, 0x4, R24.reuse ;  /* 0x000000040e207825 */ /* 0x100fe200078e0218 */
[----:B--2---:R0:W-:Y:S04]  /*0570*/  STG.E desc[UR6][R30.64], R29 ;  /* 0x0000001d1e007986 */ /* 0x0041e8000c101906 */
[----:B0-----:R0:W2:Y:S01]  /*0580*/  LDG.E R30, desc[UR6][R32.64] ;  /* 0x00000006201e7981 */ /* 0x0010a2000c1e1900 */
[----:B------:R-:W-:-:S04]  /*0590*/  IMAD.WIDE R24, R35, 0x4, R24 ;  /* 0x0000000423187825 */ /* 0x000fc800078e0218 */
[----:B0-----:R-:W-:Y:S01]  /*05a0*/  IMAD.WIDE R32, R17, 0x4, R22 ;  /* 0x0000000411207825 */ /* 0x001fe200078e0216 */
[----:B------:R-:W-:-:S04]  /*05b0*/  IADD3 R20, PT, PT, R20, 0x8, RZ ;  /* 0x0000000814147810 */ /* 0x000fc80007ffe0ff */
[----:B--2---:R0:W-:Y:S04]  /*05c0*/  STG.E desc[UR6][R32.64], R30 ;  /* 0x0000001e20007986 */ /* 0x0041e8000c101906 */
[----:B------:R-:W2:Y:S01]  /*05d0*/  LDG.E R25, desc[UR6][R24.64] ;  /* 0x0000000618197981 */ /* 0x000ea2000c1e1900 */
[----:B------:R-:W-:Y:S01]  /*05e0*/  ISETP.NE.AND P0, PT, R20, RZ, PT ;  /* 0x000000ff1400720c */ /* 0x000fe20003f05270 */
[----:B------:R-:W-:Y:S01]  /*05f0*/  IMAD.WIDE R22, R19, 0x4, R22 ;  /* 0x0000000413167825 */ /* 0x000fe200078e0216 */
[C---:B------:R-:W-:Y:S02]  /*0600*/  LEA R27, R6.reuse, 0x40, 0x3 ;  /* 0x00000040061b7811 */ /* 0x040fe400078e18ff */
[C---:B------:R-:W-:Y:S02]  /*0610*/  LEA R35, R6.reuse, R35, 0x5 ;  /* 0x0000002306237211 */ /* 0x040fe400078e28ff */
[----:B------:R-:W-:Y:S01]  /*0620*/  LEA R14, R6, R14, 0x5 ;  /* 0x0000000e060e7211 */ /* 0x000fe200078e28ff */
[-C--:B------:R-:W-:Y:S01]  /*0630*/  IMAD R34, R4, R27.reuse, R34 ;  /* 0x0000001b04227224 */ /* 0x080fe200078e0222 */
[----:B------:R-:W-:Y:S01]  /*0640*/  LEA R12, R6, R12, 0x5 ;  /* 0x0000000c060c7211 */ /* 0x000fe200078e28ff */
[-C--:B------:R-:W-:Y:S01]  /*0650*/  IMAD R9, R4, R27.reuse, R9 ;  /* 0x0000001b04097224 */ /* 0x080fe200078e0209 */
[----:B------:R-:W-:Y:S01]  /*0660*/  LEA R10, R6, R10, 0x5 ;  /* 0x0000000a060a7211 */ /* 0x000fe200078e28ff */
[-C--:B------:R-:W-:Y:S01]  /*0670*/  IMAD R11, R4, R27.reuse, R11 ;  /* 0x0000001b040b7224 */ /* 0x080fe200078e020b */
[----:B------:R-:W-:Y:S01]  /*0680*/  LEA R16, R6, R16, 0x5 ;  /* 0x0000001006107211 */ /* 0x000fe200078e28ff */
[-C--:B------:R-:W-:Y:S01]  /*0690*/  IMAD R13, R4, R27.reuse, R13 ;  /* 0x0000001b040d7224 */ /* 0x080fe200078e020d */
[----:B------:R-:W-:Y:S01]  /*06a0*/  LEA R18, R6, R18, 0x5 ;  /* 0x0000001206127211 */ /* 0x000fe200078e28ff */
[----:B------:R-:W-:Y:S01]  /*06b0*/  IMAD R15, R4, R27, R15 ;  /* 0x0000001b040f7224 */ /* 0x000fe200078e020f */
[----:B------:R-:W-:Y:S01]  /*06c0*/  LEA R37, R6, R37, 0x5 ;  /* 0x0000002506257211 */ /* 0x000fe200078e28ff */
[-C--:B------:R-:W-:Y:S01]  /*06d0*/  IMAD R17, R4, R27.reuse, R17 ;  /* 0x0000001b04117224 */ /* 0x080fe200078e0211 */
[----:B------:R-:W-:Y:S01]  /*06e0*/  LEA R8, R6, R8, 0x5 ;  /* 0x0000000806087211 */ /* 0x000fe200078e28ff */
[----:B------:R-:W-:-:S02]  /*06f0*/  IMAD R19, R4, R27, R19 ;  /* 0x0000001b04137224 */ /* 0x000fc400078e0213 */
[----:B------:R-:W-:Y:S01]  /*0700*/  IMAD R21, R4, R27, R21 ;  /* 0x0000001b04157224 */ /* 0x000fe200078e0215 */
[----:B--2---:R0:W-:Y:S01]  /*0710*/  STG.E desc[UR6][R22.64], R25 ;  /* 0x0000001916007986 */ /* 0x0041e2000c101906 */
[----:B------:R-:W-:Y:S05]  /*0720*/  @P0 BRA `(.L_x_21) ;  /* 0xfffffffc00280947 */ /* 0x000fea000383ffff */
.L_x_20:
[----:B------:R-:W-:-:S13]  /*0730*/  LOP3.LUT P0, R6, R0, 0x7, RZ, 0xc0, !PT ;  /* 0x0000000700067812 */ /* 0x000fda000780c0ff */
[----:B------:R-:W-:Y:S05]  /*0740*/  @!P0 EXIT ;  /* 0x000000000000894d */ /* 0x000fea0003800000 */
[----:B------:R-:W1:Y:S01]  /*0750*/  LDCU UR5, c[0x0][0x384] ;  /* 0x00007080ff0577ac */ /* 0x000e620008000800 */
[----:B------:R-:W-:Y:S02]  /*0760*/  ISETP.GE.U32.AND P0, PT, R6, 0x4, PT ;  /* 0x000000040600780c */ /* 0x000fe40003f06070 */
[----:B0-----:R-:W-:Y:S02]  /*0770*/  LOP3.LUT R22, R0, 0x3, RZ, 0xc0, !PT ;  /* 0x0000000300167812 */ /* 0x001fe400078ec0ff */
[----:B------:R-:W-:Y:S02]  /*0780*/  IADD3 R6, PT, PT, R3, 0x4, RZ ;  /* 0x0000000403067810 */ /* 0x000fe40007ffe0ff */
[----:B------:R-:W-:Y:S01]  /*0790*/  ISETP.NE.AND P1, PT, R22, RZ, PT ;  /* 0x000000ff1600720c */ /* 0x000fe20003f25270 */
[----:B-1----:R-:W-:-:S06]  /*07a0*/  UIADD3 UR4, UPT, UPT, UR5, 0x8, URZ ;  /* 0x0000000805047890 */ /* 0x002fcc000fffe0ff */
[----:B------:R-:W-:Y:S06]  /*07b0*/  @!P0 BRA `(.L_x_22) ;  /* 0x00000000008c8947 */ /* 0x000fec0003800000 */
[----:B------:R-:W0:Y:S01]  /*07c0*/  LDC.64 R8, c[0x0][0x398] ;  /* 0x0000e600ff087b82 */ /* 0x000e220000000a00 */
[----:B------:R-:W-:-:S05]  /*07d0*/  IMAD R15, R7, UR5, R3 ;  /* 0x00000005070f7c24 */ /* 0x000fca000f8e0203 */
[----:B------:R-:W-:Y:S02]  /*07e0*/  LEA R13, R15, R2, 0x2 ;  /* 0x000000020f0d7211 */ /* 0x000fe400078e10ff */
[----:B------:R-:W1:Y:S03]  /*07f0*/  LDC.64 R10, c[0x0][0x390] ;  /* 0x0000e400ff0a7b82 */ /* 0x000e660000000a00 */
[----:B0-----:R-:W-:-:S05]  /*0800*/  IMAD.WIDE R12, R13, 0x4, R8 ;  /* 0x000000040d0c7825 */ /* 0x001fca00078e0208 */
[----:B------:R-:W2:Y:S01]  /*0810*/  LDG.E R21, desc[UR6][R12.64] ;  /* 0x000000060c157981 */ /* 0x000ea2000c1e1900 */
[----:B------:R-:W-:Y:S02]  /*0820*/  IADD3 R7, PT, PT, R7, 0x4, RZ ;  /* 0x0000000407077810 */ /* 0x000fe40007ffe0ff */
[----:B------:R-:W-:-:S03]  /*0830*/  IADD3 R19, PT, PT, R15, UR5, RZ ;  /* 0x000000050f137c10 */ /* 0x000fc6000fffe0ff */
[----:B------:R-:W-:Y:S01]  /*0840*/  IMAD R18, R7, UR4, R6 ;  /* 0x0000000407127c24 */ /* 0x000fe2000f8e0206 */
[----:B------:R-:W-:-:S03]  /*0850*/  LEA R17, R19, R2, 0x2 ;  /* 0x0000000213117211 */ /* 0x000fc600078e10ff */
[----:B------:R-:W-:Y:S02]  /*0860*/  IMAD R15, R4, R18, R5 ;  /* 0x00000012040f7224 */ /* 0x000fe400078e0205 */
[----:B------:R-:W-:-:S04]  /*0870*/  IMAD.WIDE R16, R17, 0x4, R8 ;  /* 0x0000000411107825 */ /* 0x000fc800078e0208 */
[----:B-1----:R-:W-:-:S05]  /*0880*/  IMAD.WIDE R14, R15, 0x4, R10 ;  /* 0x000000040f0e7825 */ /* 0x002fca00078e020a */
[----:B--2---:R0:W-:Y:S04]  /*0890*/  STG.E desc[UR6][R14.64], R21 ;  /* 0x000000150e007986 */ /* 0x0041e8000c101906 */
[----:B------:R-:W2:Y:S01]  /*08a0*/  LDG.E R17, desc[UR6][R16.64] ;  /* 0x0000000610117981 */ /* 0x000ea2000c1e1900 */
[----:B------:R-:W-:Y:S02]  /*08b0*/  IADD3 R23, PT, PT, R19, UR5, RZ ;  /* 0x0000000513177c10 */ /* 0x000fe4000fffe0ff */
[----:B------:R-:W-:Y:S02]  /*08c0*/  IADD3 R20, PT, PT, R18, UR4, RZ ;  /* 0x0000000412147c10 */ /* 0x000fe4000fffe0ff */
[----:B------:R-:W-:-:S03]  /*08d0*/  LEA R19, R23, R2, 0x2 ;  /* 0x0000000217137211 */ /* 0x000fc600078e10ff */
[----:B------:R-:W-:Y:S02]  /*08e0*/  IMAD R13, R4, R20, R5 ;  /* 0x00000014040d7224 */ /* 0x000fe400078e0205 */
[----:B------:R-:W-:-:S04]  /*08f0*/  IMAD.WIDE R18, R19, 0x4, R8 ;  /* 0x0000000413127825 */ /* 0x000fc800078e0208 */
[----:B------:R-:W-:-:S05]  /*0900*/  IMAD.WIDE R12, R13, 0x4, R10 ;  /* 0x000000040d0c7825 */ /* 0x000fca00078e020a */
[----:B--2---:R1:W-:Y:S04]  /*0910*/  STG.E desc[UR6][R12.64], R17 ;  /* 0x000000110c007986 */ /* 0x0043e8000c101906 */
[----:B------:R-:W2:Y:S01]  /*0920*/  LDG.E R19, desc[UR6][R18.64] ;  /* 0x0000000612137981 */ /* 0x000ea2000c1e1900 */
[----:B------:R-:W-:Y:S02]  /*0930*/  IADD3 R23, PT, PT, R23, UR5, RZ ;  /* 0x0000000517177c10 */ /* 0x000fe4000fffe0ff */
[----:B------:R-:W-:Y:S02]  /*0940*/  IADD3 R20, PT, PT, R20, UR4, RZ ;  /* 0x0000000414147c10 */ /* 0x000fe4000fffe0ff */
[----:B------:R-:W-:-:S03]  /*0950*/  LEA R23, R23, R2, 0x2 ;  /* 0x0000000217177211 */ /* 0x000fc600078e10ff */
[----:B0-----:R-:W-:Y:S02]  /*0960*/  IMAD R15, R4, R20, R5 ;  /* 0x00000014040f7224 */ /* 0x001fe400078e0205 */
[----:B------:R-:W-:-:S04]  /*0970*/  IMAD.WIDE R8, R23, 0x4, R8 ;  /* 0x0000000417087825 */ /* 0x000fc800078e0208 */
[----:B------:R-:W-:-:S05]  /*0980*/  IMAD.WIDE R14, R15, 0x4, R10 ;  /* 0x000000040f0e7825 */ /* 0x000fca00078e020a */
[----:B--2---:R0:W-:Y:S04]  /*0990*/  STG.E desc[UR6][R14.64], R19 ;  /* 0x000000130e007986 */ /* 0x0041e8000c101906 */
[----:B------:R-:W2:Y:S01]  /*09a0*/  LDG.E R9, desc[UR6][R8.64] ;  /* 0x0000000608097981 */ /* 0x000ea2000c1e1900 */
[----:B------:R-:W-:-:S05]  /*09b0*/  IADD3 R20, PT, PT, R20, UR4, RZ ;  /* 0x0000000414147c10 */ /* 0x000fca000fffe0ff */
[----:B-1----:R-:W-:-:S04]  /*09c0*/  IMAD R13, R4, R20, R5 ;  /* 0x00000014040d7224 */ /* 0x002fc800078e0205 */
[----:B------:R-:W-:-:S05]  /*09d0*/  IMAD.WIDE R10, R13, 0x4, R10 ;  /* 0x000000040d0a7825 */ /* 0x000fca00078e020a */
[----:B--2---:R0:W-:Y:S02]  /*09e0*/  STG.E desc[UR6][R10.64], R9 ;  /* 0x000000090a007986 */ /* 0x0041e4000c101906 */
.L_x_22:
[----:B------:R-:W-:Y:S05]  /*09f0*/  @!P1 EXIT ;  /* 0x000000000000994d */ /* 0x000fea0003800000 */
[----:B------:R-:W-:Y:S02]  /*0a00*/  ISETP.NE.AND P0, PT, R22, 0x1, PT ;  /* 0x000000011600780c */ /* 0x000fe40003f05270 */
[----:B------:R-:W-:-:S04]  /*0a10*/  LOP3.LUT R0, R0, 0x1, RZ, 0xc0, !PT ;  /* 0x0000000100007812 */ /* 0x000fc800078ec0ff */
[----:B------:R-:W-:-:S07]  /*0a20*/  ISETP.NE.U32.AND P1, PT, R0, 0x1, PT ;  /* 0x000000010000780c */ /* 0x000fce0003f25070 */
[----:B------:R-:W-:Y:S06]  /*0a30*/  @!P0 BRA `(.L_x_23) ;  /* 0x0000000000508947 */ /* 0x000fec0003800000 */
[----:B0-----:R-:W0:Y:S01]  /*0a40*/  LDC.64 R10, c[0x0][0x398] ;  /* 0x0000e600ff0a7b82 */ /* 0x001e220000000a00 */
[----:B------:R-:W-:-:S05]  /*0a50*/  IMAD R15, R7, UR5, R3 ;  /* 0x00000005070f7c24 */ /* 0x000fca000f8e0203 */
[----:B------:R-:W-:Y:S02]  /*0a60*/  LEA R13, R15, R2, 0x2 ;  /* 0x000000020f0d7211 */ /* 0x000fe400078e10ff */
[----:B------:R-:W1:Y:S03]  /*0a70*/  LDC.64 R8, c[0x0][0x390] ;  /* 0x0000e400ff087b82 */ /* 0x000e660000000a00 */
[----:B0-----:R-:W-:-:S06]  /*0a80*/  IMAD.WIDE R12, R13, 0x4, R10 ;  /* 0x000000040d0c7825 */ /* 0x001fcc00078e020a */
        /* <DEDUP_REMOVED lines=11> */
[----:B------:R-:W-:-:S03]  /*0b40*/  IADD3 R7, PT, PT, R7, 0x2, RZ ;  /* 0x0000000207077810 */ /* 0x000fc60007ffe0ff */
[----:B------:R-:W-:-:S04]  /*0b50*/  IMAD R17, R4, R17, R5 ;  /* 0x0000001104117224 */ /* 0x000fc800078e0205 */
[----:B------:R-:W-:-:S05]  /*0b60*/  IMAD.WIDE R8, R17, 0x4, R8 ;  /* 0x0000000411087825 */ /* 0x000fca00078e0208 */
[----:B--2---:R1:W-:Y:S02]  /*0b70*/  STG.E desc[UR6][R8.64], R11 ;  /* 0x0000000b08007986 */ /* 0x0043e4000c101906 */
.L_x_23:
[----:B------:R-:W-:Y:S05]  /*0b80*/  @P1 EXIT ;  /* 0x000000000000194d */ /* 0x000fea0003800000 */
[----:B01----:R-:W0:Y:S01]  /*0b90*/  LDC.64 R8, c[0x0][0x398] ;  /* 0x0000e600ff087b82 */ /* 0x003e220000000a00 */
[----:B------:R-:W-:-:S05]  /*0ba0*/  IMAD R3, R7, UR5, R3 ;  /* 0x0000000507037c24 */ /* 0x000fca000f8e0203 */
[----:B------:R-:W-:-:S05]  /*0bb0*/  LEA R3, R3, R2, 0x2 ;  /* 0x0000000203037211 */ /* 0x000fca00078e10ff */
[----:B0-----:R-:W-:Y:S02]  /*0bc0*/  IMAD.WIDE R2, R3, 0x4, R8 ;  /* 0x0000000403027825 */ /* 0x001fe400078e0208 */
[----:B------:R-:W0:Y:S04]  /*0bd0*/  LDC.64 R8, c[0x0][0x390] ;  /* 0x0000e400ff087b82 */ /* 0x000e280000000a00 */
[----:B------:R-:W2:Y:S01]  /*0be0*/  LDG.E R3, desc[UR6][R2.64] ;  /* 0x0000000602037981 */ /* 0x000ea2000c1e1900 */
[----:B------:R-:W-:-:S05]  /*0bf0*/  IADD3 R7, PT, PT, R7, 0x4, RZ ;  /* 0x0000000407077810 */ /* 0x000fca0007ffe0ff */
[----:B------:R-:W-:-:S04]  /*0c00*/  IMAD R7, R7, UR4, R6 ;  /* 0x0000000407077c24 */ /* 0x000fc8000f8e0206 */
[----:B------:R-:W-:-:S04]  /*0c10*/  IMAD R5, R4, R7, R5 ;  /* 0x0000000704057224 */ /* 0x000fc800078e0205 */
[----:B0-----:R-:W-:-:S05]  /*0c20*/  IMAD.WIDE R4, R5, 0x4, R8 ;  /* 0x0000000405047825 */ /* 0x001fca00078e0208 */
[----:B--2---:R-:W-:Y:S01]  /*0c30*/  STG.E desc[UR6][R4.64], R3 ;  /* 0x0000000304007986 */ /* 0x004fe2000c101906 */
[----:B------:R-:W-:Y:S05]  /*0c40*/  EXIT ;  /* 0x000000000000794d */ /* 0x000fea0003800000 */
.L_x_24:
        /* <DEDUP_REMOVED lines=11> */
.L_x_69:


//--------------------- .text.pack_east           --------------------------
	.section	.text.pack_east,"ax",@progbits
	.align	128
        .global         pack_east
        .type           pack_east,@function
        .size           pack_east,(.L_x_70 - pack_east)
        .other          pack_east,@"STO_CUDA_ENTRY STV_DEFAULT"
pack_east:
.text.pack_east:
        /* <DEDUP_REMOVED lines=30> */
[--C-:B------:R-:W-:Y:S01]  /*01e0*/  IMAD R25, R6, 0x5, R3.reuse ;  /* 0x0000000506197824 */ /* 0x100fe200078e0203 */
[----:B------:R-:W-:Y:S01]  /*01f0*/  IADD3 R8, PT, PT, R8, 0x44, RZ ;  /* 0x0000004408087810 */ /* 0x000fe20007ffe0ff */
[C-C-:B------:R-:W-:Y:S01]  /*0200*/  IMAD R9, R6.reuse, 0x9, R3.reuse ;  /* 0x0000000906097824 */ /* 0x140fe200078e0203 */
        /* <DEDUP_REMOVED lines=28> */
.L_x_26:
        /* <DEDUP_REMOVED lines=36> */
[C---:B------:R-:W-:Y:S01]  /*0610*/  LEA R35, R6.reuse, R35, 0x5 ;  /* 0x0000002306237211 */ /* 0x040fe200078e28ff */
[C---:B------:R-:W-:Y:S01]  /*0620*/  IMAD R10, R6.reuse, 0x20, R10 ;  /* 0x00000020060a7824 */ /* 0x040fe200078e020a */
        /* <DEDUP_REMOVED lines=12> */
[CC--:B------:R-:W-:Y:S02]  /*06f0*/  IMAD R19, R4.reuse, R27.reuse, R19 ;  /* 0x0000001b04137224 */ /* 0x0c0fe400078e0213 */
[----:B------:R-:W-:Y:S01]  /*0700*/  IMAD R21, R4, R27, R21 ;  /* 0x0000001b04157224 */ /* 0x000fe200078e0215 */
[----:B--2---:R0:W-:Y:S01]  /*0710*/  STG.E desc[UR6][R22.64], R25 ;  /* 0x0000001916007986 */ /* 0x0041e2000c101906 */
[----:B------:R-:W-:Y:S05]  /*0720*/  @P0 BRA `(.L_x_26) ;  /* 0xfffffffc00280947 */ /* 0x000fea000383ffff */
[----:B------:R-:W-:-:S07]  /*0730*/  MOV R12, R7 ;  /* 0x00000007000c7202 */ /* 0x000fce0000000f00 */
.L_x_25:
[----:B------:R-:W-:-:S13]  /*0740*/  LOP3.LUT P0, R6, R0, 0x7, RZ, 0xc0, !PT ;  /* 0x0000000700067812 */ /* 0x000fda000780c0ff */
[----:B------:R-:W-:Y:S05]  /*0750*/  @!P0 EXIT ;  /* 0x000000000000894d */ /* 0x000fea0003800000 */
[----:B------:R-:W1:Y:S01]  /*0760*/  LDCU UR5, c[0x0][0x384] ;  /* 0x00007080ff0577ac */ /* 0x000e620008000800 */
[----:B------:R-:W-:Y:S02]  /*0770*/  ISETP.GE.U32.AND P0, PT, R6, 0x4, PT ;  /* 0x000000040600780c */ /* 0x000fe40003f06070 */
[----:B------:R-:W-:Y:S02]  /*0780*/  LOP3.LUT R20, R0, 0x3, RZ, 0xc0, !PT ;  /* 0x0000000300147812 */ /* 0x000fe400078ec0ff */
[----:B------:R-:W-:Y:S02]  /*0790*/  IADD3 R6, PT, PT, R3, 0x4, RZ ;  /* 0x0000000403067810 */ /* 0x000fe40007ffe0ff */
[----:B------:R-:W-:Y:S01]  /*07a0*/  ISETP.NE.AND P1, PT, R20, RZ, PT ;  /* 0x000000ff1400720c */ /* 0x000fe20003f25270 */
[----:B-1----:R-:W-:-:S06]  /*07b0*/  UIADD3 UR4, UPT, UPT, UR5, 0x8, URZ ;  /* 0x0000000805047890 */ /* 0x002fcc000fffe0ff */
[----:B------:R-:W-:Y:S06]  /*07c0*/  @!P0 BRA `(.L_x_27) ;  /* 0x0000000000908947 */ /* 0x000fec0003800000 */
[----:B------:R-:W1:Y:S01]  /*07d0*/  LDC.64 R8, c[0x0][0x390] ;  /* 0x0000e400ff087b82 */ /* 0x000e620000000a00 */
[----:B------:R-:W-:-:S05]  /*07e0*/  IADD3 R7, PT, PT, R12, 0x4, RZ ;  /* 0x000000040c077810 */ /* 0x000fca0007ffe0ff */
[----:B------:R-:W-:Y:S02]  /*07f0*/  IMAD R13, R7, UR4, R6 ;  /* 0x00000004070d7c24 */ /* 0x000fe4000f8e0206 */
[----:B------:R-:W2:Y:S02]  /*0800*/  LDC.64 R10, c[0x0][0x398] ;  /* 0x0000e600ff0a7b82 */ /* 0x000ea40000000a00 */
[----:B------:R-:W-:-:S04]  /*0810*/  IMAD R15, R4, R13, R5 ;  /* 0x0000000d040f7224 */ /* 0x000fc800078e0205 */
[----:B-1----:R-:W-:-:S05]  /*0820*/  IMAD.WIDE R14, R15, 0x4, R8 ;  /* 0x000000040f0e7825 */ /* 0x002fca00078e0208 */
[----:B------:R-:W3:Y:S01]  /*0830*/  LDG.E R21, desc[UR6][R14.64] ;  /* 0x000000060e157981 */ /* 0x000ee2000c1e1900 */
[----:B------:R-:W-:Y:S01]  /*0840*/  IMAD R19, R12, UR5, R3 ;  /* 0x000000050c137c24 */ /* 0x000fe2000f8e0203 */
[----:B------:R-:W-:-:S04]  /*0850*/  IADD3 R18, PT, PT, R13, UR4, RZ ;  /* 0x000000040d127c10 */ /* 0x000fc8000fffe0ff */
[----:B------:R-:W-:Y:S01]  /*0860*/  LEA R13, R19, R2, 0x2 ;  /* 0x00000002130d7211 */ /* 0x000fe200078e10ff */
[----:B------:R-:W-:-:S04]  /*0870*/  IMAD R17, R4, R18, R5 ;  /* 0x0000001204117224 */ /* 0x000fc800078e0205 */
[----:B--2---:R-:W-:-:S04]  /*0880*/  IMAD.WIDE R12, R13, 0x4, R10 ;  /* 0x000000040d0c7825 */ /* 0x004fc800078e020a */
[----:B------:R-:W-:Y:S01]  /*0890*/  IMAD.WIDE R16, R17, 0x4, R8 ;  /* 0x0000000411107825 */ /* 0x000fe200078e0208 */
[----:B---3--:R1:W-:Y:S04]  /*08a0*/  STG.E desc[UR6][R12.64], R21 ;  /* 0x000000150c007986 */ /* 0x0083e8000c101906 */
[----:B0-----:R-:W2:Y:S01]  /*08b0*/  LDG.E R23, desc[UR6][R16.64] ;  /* 0x0000000610177981 */ /* 0x001ea2000c1e1900 */
[----:B------:R-:W-:Y:S02]  /*08c0*/  IADD3 R25, PT, PT, R19, UR5, RZ ;  /* 0x0000000513197c10 */ /* 0x000fe4000fffe0ff */
[----:B------:R-:W-:-:S03]  /*08d0*/  IADD3 R22, PT, PT, R18, UR4, RZ ;  /* 0x0000000412167c10 */ /* 0x000fc6000fffe0ff */
[----:B------:R-:W-:Y:S02]  /*08e0*/  IMAD R15, R25, 0x4, R2 ;  /* 0x00000004190f7824 */ /* 0x000fe400078e0202 */
[----:B------:R-:W-:Y:S02]  /*08f0*/  IMAD R19, R4, R22, R5 ;  /* 0x0000001604137224 */ /* 0x000fe400078e0205 */
[----:B------:R-:W-:-:S04]  /*0900*/  IMAD.WIDE R14, R15, 0x4, R10 ;  /* 0x000000040f0e7825 */ /* 0x000fc800078e020a */
[----:B------:R-:W-:Y:S01]  /*0910*/  IMAD.WIDE R18, R19, 0x4, R8 ;  /* 0x0000000413127825 */ /* 0x000fe200078e0208 */
[----:B--2---:R2:W-:Y:S05]  /*0920*/  STG.E desc[UR6][R14.64], R23 ;  /* 0x000000170e007986 */ /* 0x0045ea000c101906 */
[----:B------:R-:W3:Y:S01]  /*0930*/  LDG.E R19, desc[UR6][R18.64] ;  /* 0x0000000612137981 */ /* 0x000ee2000c1e1900 */
[----:B------:R-:W-:Y:S02]  /*0940*/  IADD3 R25, PT, PT, R25, UR5, RZ ;  /* 0x0000000519197c10 */ /* 0x000fe4000fffe0ff */
[----:B------:R-:W-:Y:S02]  /*0950*/  IADD3 R22, PT, PT, R22, UR4, RZ ;  /* 0x0000000416167c10 */ /* 0x000fe4000fffe0ff */
[----:B------:R-:W-:-:S03]  /*0960*/  LEA R17, R25, R2, 0x2 ;  /* 0x0000000219117211 */ /* 0x000fc600078e10ff */
[----:B-1----:R-:W-:Y:S02]  /*0970*/  IMAD R13, R4, R22, R5 ;  /* 0x00000016040d7224 */ /* 0x002fe400078e0205 */
[----:B------:R-:W-:-:S04]  /*0980*/  IMAD.WIDE R16, R17, 0x4, R10 ;  /* 0x0000000411107825 */ /* 0x000fc800078e020a */
[----:B------:R-:W-:Y:S01]  /*0990*/  IMAD.WIDE R8, R13, 0x4, R8 ;  /* 0x000000040d087825 */ /* 0x000fe200078e0208 */
[----:B---3--:R2:W-:Y:S05]  /*09a0*/  STG.E desc[UR6][R16.64], R19 ;  /* 0x0000001310007986 */ /* 0x0085ea000c101906 */
[----:B------:R-:W3:Y:S01]  /*09b0*/  LDG.E R9, desc[UR6][R8.64] ;  /* 0x0000000608097981 */ /* 0x000ee2000c1e1900 */
[----:B------:R-:W-:Y:S02]  /*09c0*/  IADD3 R25, PT, PT, R25, UR5, RZ ;  /* 0x0000000519197c10 */ /* 0x000fe4000fffe0ff */
[----:B------:R-:W-:Y:S02]  /*09d0*/  MOV R12, R7 ;  /* 0x00000007000c7202 */ /* 0x000fe40000000f00 */
[----:B------:R-:W-:-:S05]  /*09e0*/  LEA R25, R25, R2, 0x2 ;  /* 0x0000000219197211 */ /* 0x000fca00078e10ff */
[----:B------:R-:W-:-:S05]  /*09f0*/  IMAD.WIDE R10, R25, 0x4, R10 ;  /* 0x00000004190a7825 */ /* 0x000fca00078e020a */
[----:B---3--:R2:W-:Y:S02]  /*0a00*/  STG.E desc[UR6][R10.64], R9 ;  /* 0x000000090a007986 */ /* 0x0085e4000c101906 */
.L_x_27:
[----:B------:R-:W-:Y:S05]  /*0a10*/  @!P1 EXIT ;  /* 0x000000000000994d */ /* 0x000fea0003800000 */
[----:B------:R-:W-:Y:S02]  /*0a20*/  ISETP.NE.AND P0, PT, R20, 0x1, PT ;  /* 0x000000011400780c */ /* 0x000fe40003f05270 */
[----:B------:R-:W-:-:S04]  /*0a30*/  LOP3.LUT R0, R0, 0x1, RZ, 0xc0, !PT ;  /* 0x0000000100007812 */ /* 0x000fc800078ec0ff */
[----:B------:R-:W-:-:S07]  /*0a40*/  ISETP.NE.U32.AND P1, PT, R0, 0x1, PT ;  /* 0x000000010000780c */ /* 0x000fce0003f25070 */
[----:B------:R-:W-:Y:S06]  /*0a50*/  @!P0 BRA `(.L_x_28) ;  /* 0x0000000000508947 */ /* 0x000fec0003800000 */
[----:B--2---:R-:W1:Y:S01]  /*0a60*/  LDC.64 R10, c[0x0][0x390] ;  /* 0x0000e400ff0a7b82 */ /* 0x004e620000000a00 */
[----:B------:R-:W-:-:S05]  /*0a70*/  IADD3 R7, PT, PT, R12, 0x4, RZ ;  /* 0x000000040c077810 */ /* 0x000fca0007ffe0ff */
[----:B------:R-:W-:Y:S02]  /*0a80*/  IMAD R7, R7, UR4, R6 ;  /* 0x0000000407077c24 */ /* 0x000fe4000f8e0206 */
[----:B------:R-:W2:Y:S02]  /*0a90*/  LDC.64 R8, c[0x0][0x398] ;  /* 0x0000e600ff087b82 */ /* 0x000ea40000000a00 */
[----:B------:R-:W-:-:S04]  /*0aa0*/  IMAD R15, R4, R7, R5 ;  /* 0x00000007040f7224 */ /* 0x000fc800078e0205 */
[----:B-1----:R-:W-:-:S06]  /*0ab0*/  IMAD.WIDE R14, R15, 0x4, R10 ;  /* 0x000000040f0e7825 */ /* 0x002fcc00078e020a */
[----:B------:R-:W3:Y:S01]  /*0ac0*/  LDG.E R15, desc[UR6][R14.64] ;  /* 0x000000060e0f7981 */ /* 0x000ee2000c1e1900 */
[----:B------:R-:W-:Y:S01]  /*0ad0*/  IMAD R13, R12, UR5, R3 ;  /* 0x000000050c0d7c24 */ /* 0x000fe2000f8e0203 */
[----:B------:R-:W-:-:S04]  /*0ae0*/  IADD3 R7, PT, PT, R7, UR4, RZ ;  /* 0x0000000407077c10 */ /* 0x000fc8000fffe0ff */
[----:B------:R-:W-:Y:S01]  /*0af0*/  LEA R17, R13, R2, 0x2 ;  /* 0x000000020d117211 */ /* 0x000fe200078e10ff */
[----:B------:R-:W-:-:S04]  /*0b00*/  IMAD R7, R4, R7, R5 ;  /* 0x0000000704077224 */ /* 0x000fc800078e0205 */
[----:B--2---:R-:W-:-:S04]  /*0b10*/  IMAD.WIDE R16, R17, 0x4, R8 ;  /* 0x0000000411107825 */ /* 0x004fc800078e0208 */
[----:B------:R-:W-:Y:S01]  /*0b20*/  IMAD.WIDE R10, R7, 0x4, R10 ;  /* 0x00000004070a7825 */ /* 0x000fe200078e020a */
[----:B---3--:R1:W-:Y:S05]  /*0b30*/  STG.E desc[UR6][R16.64], R15 ;  /* 0x0000000f10007986 */ /* 0x0083ea000c101906 */
[----:B------:R-:W2:Y:S01]  /*0b40*/  LDG.E R11, desc[UR6][R10.64] ;  /* 0x000000060a0b7981 */ /* 0x000ea2000c1e1900 */
[----:B------:R-:W-:Y:S02]  /*0b50*/  IADD3 R13, PT, PT, R13, UR5, RZ ;  /* 0x000000050d0d7c10 */ /* 0x000fe4000fffe0ff */
[----:B------:R-:W-:Y:S02]  /*0b60*/  IADD3 R12, PT, PT, R12, 0x2, RZ ;  /* 0x000000020c0c7810 */ /* 0x000fe40007ffe0ff */
[----:B------:R-:W-:-:S05]  /*0b70*/  LEA R13, R13, R2, 0x2 ;  /* 0x000000020d0d7211 */ /* 0x000fca00078e10ff */
[----:B------:R-:W-:-:S05]  /*0b80*/  IMAD.WIDE R8, R13, 0x4, R8 ;  /* 0x000000040d087825 */ /* 0x000fca00078e0208 */
[----:B--2---:R1:W-:Y:S02]  /*0b90*/  STG.E desc[UR6][R8.64], R11 ;  /* 0x0000000b08007986 */ /* 0x0043e4000c101906 */
.L_x_28:
[----:B------:R-:W-:Y:S05]  /*0ba0*/  @P1 EXIT ;  /* 0x000000000000194d */ /* 0x000fea0003800000 */
[----:B-12---:R-:W1:Y:S01]  /*0bb0*/  LDC.64 R8, c[0x0][0x390] ;  /* 0x0000e400ff087b82 */ /* 0x006e620000000a00 */
[----:B------:R-:W-:-:S05]  /*0bc0*/  IADD3 R7, PT, PT, R12, 0x4, RZ ;  /* 0x000000040c077810 */ /* 0x000fca0007ffe0ff */
[----:B------:R-:W-:-:S04]  /*0bd0*/  IMAD R7, R7, UR4, R6 ;  /* 0x0000000407077c24 */ /* 0x000fc8000f8e0206 */
[----:B------:R-:W-:Y:S02]  /*0be0*/  IMAD R5, R4, R7, R5 ;  /* 0x0000000704057224 */ /* 0x000fe400078e0205 */
[----:B------:R-:W2:Y:S02]  /*0bf0*/  LDC.64 R6, c[0x0][0x398] ;  /* 0x0000e600ff067b82 */ /* 0x000ea40000000a00 */
[----:B-1----:R-:W-:-:S06]  /*0c00*/  IMAD.WIDE R4, R5, 0x4, R8 ;  /* 0x0000000405047825 */ /* 0x002fcc00078e0208 */
[----:B------:R-:W3:Y:S01]  /*0c10*/  LDG.E R5, desc[UR6][R4.64] ;  /* 0x0000000604057981 */ /* 0x000ee2000c1e1900 */
[----:B------:R-:W-:-:S05]  /*0c20*/  IMAD R3, R12, UR5, R3 ;  /* 0x000000050c037c24 */ /* 0x000fca000f8e0203 */
[----:B------:R-:W-:-:S05]  /*0c30*/  LEA R3, R3, R2, 0x2 ;  /* 0x0000000203037211 */ /* 0x000fca00078e10ff */
[----:B--2---:R-:W-:-:S05]  /*0c40*/  IMAD.WIDE R2, R3, 0x4, R6 ;  /* 0x0000000403027825 */ /* 0x004fca00078e0206 */
[----:B---3--:R-:W-:Y:S01]  /*0c50*/  STG.E desc[UR6][R2.64], R5 ;  /* 0x0000000502007986 */ /* 0x008fe2000c101906 */
[----:B------:R-:W-:Y:S05]  /*0c60*/  EXIT ;  /* 0x000000000000794d */ /* 0x000fea0003800000 */
.L_x_29:
        /* <DEDUP_REMOVED lines=9> */
.L_x_70:


//--------------------- .text.unpack_west         --------------------------
	.section	.text.unpack_west,"ax",@progbits
	.align	128
        .global         unpack_west
        .type           unpack_west,@function
        .size           unpack_west,(.L_x_71 - unpack_west)
        .other          unpack_west,@"STO_CUDA_ENTRY STV_DEFAULT"
unpack_west:
.text.unpack_west:
[----:B------:R-:W-:Y:S01]  /*0000*/  LDC R1, c[0x0][0x37c] ;  /* 0x0000df00ff017b82 */ /* 0x000fe20000000800 */
[----:B------:R-:W0:Y:S07]  /*0010*/  S2R R2, SR_TID.X ;  /* 0x0000000000027919 */ /* 0x000e2e0000002100 */
[----:B------:R-:W0:Y:S08]  /*0020*/  S2UR UR6, SR_CTAID.X ;  /* 0x00000000000679c3 */ /* 0x000e300000002500 */
[----:B------:R-:W0:Y:S01]  /*0030*/  LDC R3, c[0x0][0x360] ;  /* 0x0000d800ff037b82 */ /* 0x000e220000000800 */
[----:B------:R-:W1:Y:S07]  /*0040*/  LDCU UR5, c[0x0][0x364] ;  /* 0x00006c80ff0577ac */ /* 0x000e6e0008000800 */
[----:B------:R-:W2:Y:S08]  /*0050*/  LDC R0, c[0x0][0x388] ;  /* 0x0000e200ff007b82 */ /* 0x000eb00000000800 */
[----:B------:R-:W1:Y:S01]  /*0060*/  S2UR UR4, SR_CTAID.Y ;  /* 0x00000000000479c3 */ /* 0x000e620000002600 */
[----:B0-----:R-:W-:Y:S01]  /*0070*/  IMAD R2, R3, UR6, R2 ;  /* 0x0000000603027c24 */ /* 0x001fe2000f8e0202 */
[----:B--2---:R-:W-:-:S04]  /*0080*/  ISETP.GE.AND P0, PT, R0, 0x1, PT ;  /* 0x000000010000780c */ /* 0x004fc80003f06270 */
[----:B------:R-:W-:Y:S01]  /*0090*/  ISETP.GT.U32.OR P0, PT, R2, 0x3, !P0 ;  /* 0x000000030200780c */ /* 0x000fe20004704470 */
[----:B-1----:R-:W-:-:S12]  /*00a0*/  UIMAD UR4, UR4, UR5, URZ ;  /* 0x00000005040472a4 */ /* 0x002fd8000f8e02ff */
[----:B------:R-:W-:Y:S05]  /*00b0*/  @P0 EXIT ;  /* 0x000000000000094d */ /* 0x000fea0003800000 */
[----:B------:R-:W0:Y:S01]  /*00c0*/  S2R R21, SR_TID.Y ;  /* 0x0000000000157919 */ /* 0x000e220000002200 */
[----:B------:R-:W1:Y:S01]  /*00d0*/  LDCU UR5, c[0x0][0x380] ;  /* 0x00007000ff0577ac */ /* 0x000e620008000800 */
[----:B------:R-:W-:Y:S01]  /*00e0*/  ISETP.GE.U32.AND P0, PT, R0, 0x8, PT ;  /* 0x000000080000780c */ /* 0x000fe20003f06070 */
[----:B------:R-:W-:Y:S01]  /*00f0*/  HFMA2 R6, -RZ, RZ, 0, 0 ;  /* 0x00000000ff067431 */ /* 0x000fe200000001ff */
[----:B------:R-:W2:Y:S01]  /*0100*/  LDCU.64 UR6, c[0x0][0x358] ;  /* 0x00006b00ff0677ac */ /* 0x000ea20008000a00 */
[----:B-1----:R-:W-:Y:S01]  /*0110*/  UIADD3 UR5, UPT, UPT, UR5, 0x8, URZ ;  /* 0x0000000805057890 */ /* 0x002fe2000fffe0ff */
[----:B0-----:R-:W-:-:S09]  /*0120*/  IADD3 R3, PT, PT, R21, UR4, RZ ;  /* 0x0000000415037c10 */ /* 0x001fd2000fffe0ff */
[----:B--2---:R-:W-:Y:S05]  /*0130*/  @!P0 BRA `(.L_x_30) ;  /* 0x0000000400948947 */ /* 0x004fea0003800000 */
[----:B------:R-:W0:Y:S01]  /*0140*/  LDC R4, c[0x0][0x384] ;  /* 0x0000e100ff047b82 */ /* 0x000e220000000800 */
[----:B------:R-:W-:Y:S02]  /*0150*/  LOP3.LUT R5, R0, 0x7ffffff8, RZ, 0xc0, !PT ;  /* 0x7ffffff800057812 */ /* 0x000fe400078ec0ff */
[-C--:B------:R-:W-:Y:S02]  /*0160*/  LEA R9, R3, R2.reuse, 0x2 ;  /* 0x0000000203097211 */ /* 0x080fe400078e10ff */
[----:B------:R-:W-:Y:S01]  /*0170*/  IADD3 R20, PT, PT, -R5, RZ, RZ ;  /* 0x000000ff05147210 */ /* 0x000fe20007ffe1ff */
[C-C-:B0-----:R-:W-:Y:S01]  /*0180*/  IMAD R13, R4.reuse, 0x5, R3.reuse ;  /* 0x00000005040d7824 */ /* 0x141fe200078e0203 */
[CC--:B------:R-:W-:Y:S01]  /*0190*/  LEA R6, R4.reuse, R3.reuse, 0x3 ;  /* 0x0000000304067211 */ /* 0x0c0fe200078e18ff */
[C-C-:B------:R-:W-:Y:S01]  /*01a0*/  IMAD R15, R4.reuse, 0x6, R3.reuse ;  /* 0x00000006040f7824 */ /* 0x140fe200078e0203 */
[CC--:B------:R-:W-:Y:S01]  /*01b0*/  LEA R17, R4.reuse, R3.reuse, 0x2 ;  /* 0x0000000304117211 */ /* 0x0c0fe200078e10ff */
[C-C-:B------:R-:W-:Y:S01]  /*01c0*/  IMAD R7, R4.reuse, 0x7, R3.reuse ;  /* 0x0000000704077824 */ /* 0x140fe200078e0203 */
[C---:B------:R-:W-:Y:S01]  /*01d0*/  LEA R12, R4.reuse, R3, 0x1 ;  /* 0x00000003040c7211 */ /* 0x040fe200078e08ff */
        /* <DEDUP_REMOVED lines=8> */
[----:B------:R-:W-:Y:S01]  /*0260*/  VIADD R29, R6, 0x44 ;  /* 0x00000044061d7836 */ /* 0x000fe20000000000 */
[----:B------:R-:W-:Y:S01]  /*0270*/  IADD3 R33, PT, PT, R10, 0x54, RZ ;  /* 0x000000540a217810 */ /* 0x000fe20007ffe0ff */
[--C-:B------:R-:W-:Y:S01]  /*0280*/  IMAD R36, R23, UR5, R2.reuse ;  /* 0x0000000517247c24 */ /* 0x100fe2000f8e0202 */
[----:B------:R-:W-:Y:S01]  /*0290*/  IADD3 R35, PT, PT, R11, 0x5c, RZ ;  /* 0x0000005c0b237810 */ /* 0x000fe20007ffe0ff */
[--C-:B------:R-:W-:Y:S01]  /*02a0*/  IMAD R6, R25, UR5, R2.reuse ;  /* 0x0000000519067c24 */ /* 0x100fe2000f8e0202 */
[----:B------:R-:W-:Y:S01]  /*02b0*/  IADD3 R37, PT, PT, R17, 0x24, RZ ;  /* 0x0000002411257810 */ /* 0x000fe20007ffe0ff */
[--C-:B------:R-:W-:Y:S01]  /*02c0*/  IMAD R8, R27, UR5, R2.reuse ;  /* 0x000000051b087c24 */ /* 0x100fe2000f8e0202 */
[----:B------:R-:W-:Y:S01]  /*02d0*/  IADD3 R21, PT, PT, R4, UR4, R21 ;  /* 0x0000000404157c10 */ /* 0x000fe2000fffe015 */
[--C-:B------:R-:W-:Y:S01]  /*02e0*/  IMAD R10, R29, UR5, R2.reuse ;  /* 0x000000051d0a7c24 */ /* 0x100fe2000f8e0202 */
[-C--:B------:R-:W-:Y:S01]  /*02f0*/  LEA R11, R17, R2.reuse, 0x2 ;  /* 0x00000002110b7211 */ /* 0x080fe200078e10ff */
[--C-:B------:R-:W-:Y:S01]  /*0300*/  IMAD R14, R33, UR5, R2.reuse ;  /* 0x00000005210e7c24 */ /* 0x100fe2000f8e0202 */
[-C--:B------:R-:W-:Y:S01]  /*0310*/  LEA R17, R19, R2.reuse, 0x2 ;  /* 0x0000000213117211 */ /* 0x080fe200078e10ff */
[--C-:B------:R-:W-:Y:S01]  /*0320*/  IMAD R16, R35, UR5, R2.reuse ;  /* 0x0000000523107c24 */ /* 0x100fe2000f8e0202 */
[-C--:B------:R-:W-:Y:S01]  /*0330*/  LEA R19, R12, R2.reuse, 0x2 ;  /* 0x000000020c137211 */ /* 0x080fe200078e10ff */
[--C-:B------:R-:W-:Y:S01]  /*0340*/  IMAD R12, R31, UR5, R2.reuse ;  /* 0x000000051f0c7c24 */ /* 0x100fe2000f8e0202 */
[-C--:B------:R-:W-:Y:S01]  /*0350*/  LEA R21, R21, R2.reuse, 0x2 ;  /* 0x0000000215157211 */ /* 0x080fe200078e10ff */
[----:B------:R-:W-:Y:S01]  /*0360*/  IMAD R18, R37, UR5, R2 ;  /* 0x0000000525127c24 */ /* 0x000fe2000f8e0202 */
[----:B------:R-:W-:-:S02]  /*0370*/  LEA R13, R13, R2, 0x2 ;  /* 0x000000020d0d7211 */ /* 0x000fc400078e10ff */
[-C--:B------:R-:W-:Y:S02]  /*0380*/  LEA R15, R15, R2.reuse, 0x2 ;  /* 0x000000020f0f7211 */ /* 0x080fe400078e10ff */
[----:B------:R-:W-:-:S07]  /*0390*/  LEA R7, R7, R2, 0x2 ;  /* 0x0000000207077211 */ /* 0x000fce00078e10ff */
.L_x_31:
[----:B-1----:R-:W0:Y:S08]  /*03a0*/  LDC.64 R24, c[0x0][0x398] ;  /* 0x0000e600ff187b82 */ /* 0x002e300000000a00 */
[----:B------:R-:W1:Y:S01]  /*03b0*/  LDC.64 R22, c[0x0][0x390] ;  /* 0x0000e400ff167b82 */ /* 0x000e620000000a00 */
[----:B0-----:R-:W-:-:S05]  /*03c0*/  IMAD.WIDE R30, R9, 0x4, R24 ;  /* 0x00000004091e7825 */ /* 0x001fca00078e0218 */
[----:B------:R-:W2:Y:S01]  /*03d0*/  LDG.E R37, desc[UR6][R30.64] ;  /* 0x000000061e257981 */ /* 0x000ea2000c1e1900 */
[----:B------:R-:W-:Y:S01]  /*03e0*/  IADD3 R27, PT, PT, R18, 0x4, RZ ;  /* 0x00000004121b7810 */ /* 0x000fe20007ffe0ff */
[----:B------:R-:W-:-:S04]  /*03f0*/  IMAD.WIDE R34, R21, 0x4, R24 ;  /* 0x0000000415227825 */ /* 0x000fc800078e0218 */
[----:B-1----:R-:W-:Y:S01]  /*0400*/  IMAD.WIDE R26, R27, 0x4, R22 ;  /* 0x000000041b1a7825 */ /* 0x002fe200078e0216 */
[----:B------:R-:W-:-:S04]  /*0410*/  IADD3 R29, PT, PT, R36, 0x4, RZ ;  /* 0x00000004241d7810 */ /* 0x000fc80007ffe0ff */
[----:B--2---:R0:W-:Y:S04]  /*0420*/  STG.E desc[UR6][R26.64], R37 ;  /* 0x000000251a007986 */ /* 0x0041e8000c101906 */
[----:B------:R-:W2:Y:S01]  /*0430*/  LDG.E R35, desc[UR6][R34.64] ;  /* 0x0000000622237981 */ /* 0x000ea2000c1e1900 */
[----:B0-----:R-:W-:-:S04]  /*0440*/  IMAD.WIDE R26, R29, 0x4, R22 ;  /* 0x000000041d1a7825 */ /* 0x001fc800078e0216 */
[--C-:B------:R-:W-:Y:S01]  /*0450*/  IMAD.WIDE R28, R19, 0x4, R24.reuse ;  /* 0x00000004131c7825 */ /* 0x100fe200078e0218 */
[----:B--2---:R0:W-:Y:S05]  /*0460*/  STG.E desc[UR6][R26.64], R35 ;  /* 0x000000231a007986 */ /* 0x0041ea000c101906 */
[----:B------:R-:W2:Y:S01]  /*0470*/  LDG.E R29, desc[UR6][R28.64] ;  /* 0x000000061c1d7981 */ /* 0x000ea2000c1e1900 */
[----:B------:R-:W-:Y:S01]  /*0480*/  IADD3 R33, PT, PT, R6, 0x4, RZ ;  /* 0x0000000406217810 */ /* 0x000fe20007ffe0ff */
[----:B------:R-:W-:-:S04]  /*0490*/  IMAD.WIDE R30, R17, 0x4, R24 ;  /* 0x00000004111e7825 */ /* 0x000fc800078e0218 */
[----:B------:R-:W-:-:S05]  /*04a0*/  IMAD.WIDE R32, R33, 0x4, R22 ;  /* 0x0000000421207825 */ /* 0x000fca00078e0216 */
[----:B--2---:R-:W-:Y:S04]  /*04b0*/  STG.E desc[UR6][R32.64], R29 ;  /* 0x0000001d20007986 */ /* 0x004fe8000c101906 */
[----:B------:R-:W2:Y:S01]  /*04c0*/  LDG.E R37, desc[UR6][R30.64] ;  /* 0x000000061e257981 */ /* 0x000ea2000c1e1900 */
[----:B------:R-:W-:-:S04]  /*04d0*/  VIADD R34, R8, 0x4 ;  /* 0x0000000408227836 */ /* 0x000fc80000000000 */
[----:B0-----:R-:W-:-:S04]  /*04e0*/  IMAD.WIDE R26, R34, 0x4, R22 ;  /* 0x00000004221a7825 */ /* 0x001fc800078e0216 */
[----:B------:R-:W-:Y:S01]  /*04f0*/  IMAD.WIDE R34, R11, 0x4, R24 ;  /* 0x000000040b227825 */ /* 0x000fe200078e0218 */
[----:B------:R-:W-:Y:S01]  /*0500*/  IADD3 R28, PT, PT, R10, 0x4, RZ ;  /* 0x000000040a1c7810 */ /* 0x000fe20007ffe0ff */
        /* <DEDUP_REMOVED lines=8> */
[----:B------:R-:W-:Y:S01]  /*0590*/  IMAD.WIDE R30, R31, 0x4, R22 ;  /* 0x000000041f1e7825 */ /* 0x000fe200078e0216 */
[----:B------:R-:W-:-:S04]  /*05a0*/  IADD3 R37, PT, PT, R14, 0x4, RZ ;  /* 0x000000040e257810 */ /* 0x000fc80007ffe0ff */
[----:B--2---:R1:W-:Y:S04]  /*05b0*/  STG.E desc[UR6][R30.64], R29 ;  /* 0x0000001d1e007986 */ /* 0x0043e8000c101906 */
[----:B------:R-:W2:Y:S01]  /*05c0*/  LDG.E R33, desc[UR6][R32.64] ;  /* 0x0000000620217981 */ /* 0x000ea2000c1e1900 */
[----:B0-----:R-:W-:-:S04]  /*05d0*/  IMAD.WIDE R34, R37, 0x4, R22 ;  /* 0x0000000425227825 */ /* 0x001fc800078e0216 */
[----:B------:R-:W-:Y:S01]  /*05e0*/  IMAD.WIDE R24, R7, 0x4, R24 ;  /* 0x0000000407187825 */ /* 0x000fe200078e0218 */
[----:B------:R-:W-:Y:S02]  /*05f0*/  IADD3 R20, PT, PT, R20, 0x8, RZ ;  /* 0x0000000814147810 */ /* 0x000fe40007ffe0ff */
[----:B------:R-:W-:Y:S02]  /*0600*/  IADD3 R27, PT, PT, R16, 0x4, RZ ;  /* 0x00000004101b7810 */ /* 0x000fe40007ffe0ff */
[----:B------:R-:W-:Y:S01]  /*0610*/  ISETP.NE.AND P0, PT, R20, RZ, PT ;  /* 0x000000ff1400720c */ /* 0x000fe20003f05270 */
[----:B--2---:R1:W-:Y:S04]  /*0620*/  STG.E desc[UR6][R34.64], R33 ;  /* 0x0000002122007986 */ /* 0x0043e8000c101906 */
[----:B------:R-:W2:Y:S01]  /*0630*/  LDG.E R25, desc[UR6][R24.64] ;  /* 0x0000000618197981 */ /* 0x000ea2000c1e1900 */
[----:B------:R-:W-:Y:S01]  /*0640*/  IMAD.WIDE R22, R27, 0x4, R22 ;  /* 0x000000041b167825 */ /* 0x000fe200078e0216 */
[----:B------:R-:W-:-:S02]  /*0650*/  LEA R27, R4, 0x40, 0x3 ;  /* 0x00000040041b7811 */ /* 0x000fc400078e18ff */
[C---:B------:R-:W-:Y:S01]  /*0660*/  LEA R7, R4.reuse, R7, 0x5 ;  /* 0x0000000704077211 */ /* 0x040fe200078e28ff */
[C---:B------:R-:W-:Y:S01]  /*0670*/  IMAD R21, R4.reuse, 0x20, R21 ;  /* 0x0000002004157824 */ /* 0x040fe200078e0215 */
[C---:B------:R-:W-:Y:S01]  /*0680*/  LEA R15, R4.reuse, R15, 0x5 ;  /* 0x0000000f040f7211 */ /* 0x040fe200078e28ff */
[C---:B------:R-:W-:Y:S01]  /*0690*/  IMAD R36, R27.reuse, UR5, R36 ;  /* 0x000000051b247c24 */ /* 0x040fe2000f8e0224 */
        /* <DEDUP_REMOVED lines=8> */
[----:B------:R-:W-:Y:S01]  /*0720*/  LEA R9, R4, R9, 0x5 ;  /* 0x0000000904097211 */ /* 0x000fe200078e28ff */
[----:B------:R-:W-:-:S02]  /*0730*/  IMAD R14, R27, UR5, R14 ;  /* 0x000000051b0e7c24 */ /* 0x000fc4000f8e020e */
[C---:B------:R-:W-:Y:S02]  /*0740*/  IMAD R16, R27.reuse, UR5, R16 ;  /* 0x000000051b107c24 */ /* 0x040fe4000f8e0210 */
[----:B------:R-:W-:Y:S01]  /*0750*/  IMAD R18, R27, UR5, R18 ;  /* 0x000000051b127c24 */ /* 0x000fe2000f8e0212 */
[----:B--2---:R1:W-:Y:S01]  /*0760*/  STG.E desc[UR6][R22.64], R25 ;  /* 0x0000001916007986 */ /* 0x0043e2000c101906 */
[----:B------:R-:W-:Y:S05]  /*0770*/  @P0 BRA `(.L_x_31) ;  /* 0xfffffffc00080947 */ /* 0x000fea000383ffff */
[----:B------:R-:W-:-:S07]  /*0780*/  MOV R6, R5 ;  /* 0x0000000500067202 */ /* 0x000fce0000000f00 */
.L_x_30:
[----:B------:R-:W-:-:S13]  /*0790*/  LOP3.LUT P0, R4, R0, 0x7, RZ, 0xc0, !PT ;  /* 0x0000000700047812 */ /* 0x000fda000780c0ff */
[----:B------:R-:W-:Y:S05]  /*07a0*/  @!P0 EXIT ;  /* 0x000000000000894d */ /* 0x000fea0003800000 */
[----:B------:R-:W0:Y:S01]  /*07b0*/  LDCU UR8, c[0x0][0x384] ;  /* 0x00007080ff0877ac */ /* 0x000e220008000800 */
[----:B------:R-:W-:Y:S02]  /*07c0*/  ISETP.GE.U32.AND P0, PT, R4, 0x4, PT ;  /* 0x000000040400780c */ /* 0x000fe40003f06070 */
[----:B-1----:R-:W-:Y:S02]  /*07d0*/  LOP3.LUT R22, R0, 0x3, RZ, 0xc0, !PT ;  /* 0x0000000300167812 */ /* 0x002fe400078ec0ff */
[----:B------:R-:W-:Y:S02]  /*07e0*/  IADD3 R5, PT, PT, R2, 0x4, RZ ;  /* 0x0000000402057810 */ /* 0x000fe40007ffe0ff */
[----:B------:R-:W-:Y:S02]  /*07f0*/  ISETP.NE.AND P1, PT, R22, RZ, PT ;  /* 0x000000ff1600720c */ /* 0x000fe40003f25270 */
[----:B------:R-:W-:Y:S01]  /*0800*/  IADD3 R4, PT, PT, R3, 0x4, RZ ;  /* 0x0000000403047810 */ /* 0x000fe20007ffe0ff */
[----:B0-----:R-:W-:-:S04]  /*0810*/  UIADD3 UR4, UPT, UPT, UR8, 0x8, URZ ;  /* 0x0000000808047890 */ /* 0x001fc8000fffe0ff */
[----:B------:R-:W-:Y:S08]  /*0820*/  @!P0 BRA `(.L_x_32) ;  /* 0x00000000008c8947 */ /* 0x000ff00003800000 */
        /* <DEDUP_REMOVED lines=10> */
[----:B------:R-:W-:Y:S02]  /*08d0*/  IMAD R15, R18, UR5, R5 ;  /* 0x00000005120f7c24 */ /* 0x000fe4000f8e0205 */
[----:B------:R-:W-:-:S04]  /*08e0*/  IMAD.WIDE R16, R17, 0x4, R8 ;  /* 0x0000000411107825 */ /* 0x000fc800078e0208 */
[----:B-1----:R-:W-:-:S05]  /*08f0*/  IMAD.WIDE R14, R15, 0x4, R10 ;  /* 0x000000040f0e7825 */ /* 0x002fca00078e020a */
[----:B--2---:R0:W-:Y:S04]  /*0900*/  STG.E desc[UR6][R14.64], R21 ;  /* 0x000000150e007986 */ /* 0x0041e8000c101906 */
[----:B------:R-:W2:Y:S01]  /*0910*/  LDG.E R17, desc[UR6][R16.64] ;  /* 0x0000000610117981 */ /* 0x000ea2000c1e1900 */
[----:B------:R-:W-:Y:S02]  /*0920*/  IADD3 R7, PT, PT, R7, UR8, RZ ;  /* 0x0000000807077c10 */ /* 0x000fe4000fffe0ff */
[----:B------:R-:W-:Y:S02]  /*0930*/  IADD3 R20, PT, PT, R18, UR4, RZ ;  /* 0x0000000412147c10 */ /* 0x000fe4000fffe0ff */
[----:B------:R-:W-:-:S03]  /*0940*/  LEA R19, R7, R2, 0x2 ;  /* 0x0000000207137211 */ /* 0x000fc600078e10ff */
[----:B------:R-:W-:Y:S02]  /*0950*/  IMAD R13, R20, UR5, R5 ;  /* 0x00000005140d7c24 */ /* 0x000fe4000f8e0205 */
[----:B------:R-:W-:-:S04]  /*0960*/  IMAD.WIDE R18, R19, 0x4, R8 ;  /* 0x0000000413127825 */ /* 0x000fc800078e0208 */
[----:B------:R-:W-:-:S05]  /*0970*/  IMAD.WIDE R12, R13, 0x4, R10 ;  /* 0x000000040d0c7825 */ /* 0x000fca00078e020a */
[----:B--2---:R1:W-:Y:S04]  /*0980*/  STG.E desc[UR6][R12.64], R17 ;  /* 0x000000110c007986 */ /* 0x0043e8000c101906 */
[----:B------:R-:W2:Y:S01]  /*0990*/  LDG.E R19, desc[UR6][R18.64] ;  /* 0x0000000612137981 */ /* 0x000ea2000c1e1900 */
[----:B------:R-:W-:Y:S01]  /*09a0*/  VIADD R7, R7, UR8 ;  /* 0x0000000807077c36 */ /* 0x000fe20008000000 */
[----:B------:R-:W-:-:S04]  /*09b0*/  IADD3 R20, PT, PT, R20, UR4, RZ ;  /* 0x0000000414147c10 */ /* 0x000fc8000fffe0ff */
[----:B------:R-:W-:Y:S01]  /*09c0*/  LEA R7, R7, R2, 0x2 ;  /* 0x0000000207077211 */ /* 0x000fe200078e10ff */
[----:B0-----:R-:W-:-:S04]  /*09d0*/  IMAD R15, R20, UR5, R5 ;  /* 0x00000005140f7c24 */ /* 0x001fc8000f8e0205 */
        /* <DEDUP_REMOVED lines=8> */
.L_x_32:
[----:B------:R-:W-:Y:S05]  /*0a60*/  @!P1 EXIT ;  /* 0x000000000000994d */ /* 0x000fea0003800000 */
[----:B------:R-:W-:Y:S02]  /*0a70*/  ISETP.NE.AND P0, PT, R22, 0x1, PT ;  /* 0x000000011600780c */ /* 0x000fe40003f05270 */
[----:B------:R-:W-:-:S04]  /*0a80*/  LOP3.LUT R0, R0, 0x1, RZ, 0xc0, !PT ;  /* 0x0000000100007812 */ /* 0x000fc800078ec0ff */
[----:B------:R-:W-:-:S07]  /*0a90*/  ISETP.NE.U32.AND P1, PT, R0, 0x1, PT ;  /* 0x000000010000780c */ /* 0x000fce0003f25070 */
[----:B------:R-:W-:Y:S06]  /*0aa0*/  @!P0 BRA `(.L_x_33) ;  /* 0x0000000000508947 */ /* 0x000fec0003800000 */
[----:B-1----:R-:W0:Y:S01]  /*0ab0*/  LDC.64 R10, c[0x0][0x398] ;  /* 0x0000e600ff0a7b82 */ /* 0x002e220000000a00 */
        /* <DEDUP_REMOVED lines=19> */
.L_x_33:
        /* <DEDUP_REMOVED lines=9> */
[----:B------:R-:W-:-:S04]  /*0c80*/  IMAD R5, R4, UR5, R5 ;  /* 0x0000000504057c24 */ /* 0x000fc8000f8e0205 */
[----:B0-----:R-:W-:-:S05]  /*0c90*/  IMAD.WIDE R4, R5, 0x4, R8 ;  /* 0x0000000405047825 */ /* 0x001fca00078e0208 */
[----:B--2---:R-:W-:Y:S01]  /*0ca0*/  STG.E desc[UR6][R4.64], R3 ;  /* 0x0000000304007986 */ /* 0x004fe2000c101906 */
[----:B------:R-:W-:Y:S05]  /*0cb0*/  EXIT ;  /* 0x000000000000794d */ /* 0x000fea0003800000 */
.L_x_34:
        /* <DEDUP_REMOVED lines=12> */
.L_x_71:


//--------------------- .text.pack_west           --------------------------
	.section	.text.pack_west,"ax",@progbits
	.align	128
        .global         pack_west
        .type           pack_west,@function
        .size           pack_west,(.L_x_72 - pack_west)
        .other          pack_west,@"STO_CUDA_ENTRY STV_DEFAULT"
pack_west:
.text.pack_west:
        /* <DEDUP_REMOVED lines=27> */
[C---:B------:R-:W-:Y:S01]  /*01b0*/  LEA R6, R4.reuse, R3, 0x3 ;  /* 0x0000000304067211 */ /* 0x040fe200078e18ff */
[C-C-:B------:R-:W-:Y:S01]  /*01c0*/  IMAD R13, R4.reuse, 0x5, R3.reuse ;  /* 0x00000005040d7824 */ /* 0x140fe200078e0203 */
[----:B------:R-:W-:Y:S01]  /*01d0*/  IADD3 R14, PT, PT, R15, 0x24, RZ ;  /* 0x000000240f0e7810 */ /* 0x000fe20007ffe0ff */
[C-C-:B------:R-:W-:Y:S01]  /*01e0*/  IMAD R8, R4.reuse, 0x9, R3.reuse ;  /* 0x0000000904087824 */ /* 0x140fe200078e0203 */
[C---:B------:R-:W-:Y:S01]  /*01f0*/  LEA R35, R9.reuse, R2, 0x2 ;  /* 0x0000000209237211 */ /* 0x040fe200078e10ff */
[C-C-:B------:R-:W-:Y:S01]  /*0200*/  IMAD R10, R4.reuse, 0xa, R3.reuse ;  /* 0x0000000a040a7824 */ /* 0x140fe200078e0203 */
[----:B------:R-:W-:Y:S01]  /*0210*/  IADD3 R27, PT, PT, R9, 0x3c, RZ ;  /* 0x0000003c091b7810 */ /* 0x000fe20007ffe0ff */
[C-C-:B------:R-:W-:Y:S01]  /*0220*/  IMAD R12, R4.reuse, 0xb, R3.reuse ;  /* 0x0000000b040c7824 */ /* 0x140fe200078e0203 */
[----:B------:R-:W-:Y:S01]  /*0230*/  IADD3 R25, PT, PT, R11, 0x34, RZ ;  /* 0x000000340b197810 */ /* 0x000fe20007ffe0ff */
[----:B------:R-:W-:Y:S01]  /*0240*/  IMAD R17, R4, 0x3, R3 ;  /* 0x0000000304117824 */ /* 0x000fe200078e0203 */
[----:B------:R-:W-:-:S02]  /*0250*/  IADD3 R23, PT, PT, R13, 0x2c, RZ ;  /* 0x0000002c0d177810 */ /* 0x000fc40007ffe0ff */
        /* <DEDUP_REMOVED lines=8> */
[C---:B------:R-:W-:Y:S01]  /*02e0*/  IADD3 R19, PT, PT, R4.reuse, UR4, R19 ;  /* 0x0000000404137c10 */ /* 0x040fe2000fffe013 */
[--C-:B------:R-:W-:Y:S01]  /*02f0*/  IMAD R8, R29, UR5, R2.reuse ;  /* 0x000000051d087c24 */ /* 0x100fe2000f8e0202 */
[----:B------:R-:W-:Y:S01]  /*0300*/  LEA R21, R4, R3, 0x1 ;  /* 0x0000000304157211 */ /* 0x000fe200078e08ff */
[--C-:B------:R-:W-:Y:S01]  /*0310*/  IMAD R14, R31, UR5, R2.reuse ;  /* 0x000000051f0e7c24 */ /* 0x100fe2000f8e0202 */
[-C--:B------:R-:W-:Y:S01]  /*0320*/  LEA R9, R11, R2.reuse, 0x2 ;  /* 0x000000020b097211 */ /* 0x080fe200078e10ff */
[--C-:B------:R-:W-:Y:S01]  /*0330*/  IMAD R16, R33, UR5, R2.reuse ;  /* 0x0000000521107c24 */ /* 0x100fe2000f8e0202 */
[-C--:B------:R-:W-:Y:S01]  /*0340*/  LEA R11, R13, R2.reuse, 0x2 ;  /* 0x000000020d0b7211 */ /* 0x080fe200078e10ff */
[--C-:B------:R-:W-:Y:S01]  /*0350*/  IMAD R13, R15, 0x4, R2.reuse ;  /* 0x000000040f0d7824 */ /* 0x100fe200078e0202 */
[-C--:B------:R-:W-:Y:S01]  /*0360*/  LEA R15, R17, R2.reuse, 0x2 ;  /* 0x00000002110f7211 */ /* 0x080fe200078e10ff */
[----:B------:R-:W-:Y:S01]  /*0370*/  IMAD R18, R37, UR5, R2 ;  /* 0x0000000525127c24 */ /* 0x000fe2000f8e0202 */
[----:B------:R-:W-:-:S02]  /*0380*/  LEA R19, R19, R2, 0x2 ;  /* 0x0000000213137211 */ /* 0x000fc400078e10ff */
[----:B------:R-:W-:-:S07]  /*0390*/  LEA R17, R21, R2, 0x2 ;  /* 0x0000000215117211 */ /* 0x000fce00078e10ff */
.L_x_36:
[----:B-1----:R-:W0:Y:S01]  /*03a0*/  LDC.64 R22, c[0x0][0x390] ;  /* 0x0000e400ff167b82 */ /* 0x002e220000000a00 */
[----:B------:R-:W-:-:S07]  /*03b0*/  IADD3 R29, PT, PT, R6, 0x4, RZ ;  /* 0x00000004061d7810 */ /* 0x000fce0007ffe0ff */
[----:B------:R-:W1:Y:S01]  /*03c0*/  LDC.64 R20, c[0x0][0x398] ;  /* 0x0000e600ff147b82 */ /* 0x000e620000000a00 */
[----:B0-----:R-:W-:-:S05]  /*03d0*/  IMAD.WIDE R28, R29, 0x4, R22 ;  /* 0x000000041d1c7825 */ /* 0x001fca00078e0216 */
[----:B------:R-:W2:Y:S01]  /*03e0*/  LDG.E R37, desc[UR6][R28.64] ;  /* 0x000000061c257981 */ /* 0x000ea2000c1e1900 */
[----:B------:R-:W-:Y:S01]  /*03f0*/  IADD3 R33, PT, PT, R36, 0x4, RZ ;  /* 0x0000000424217810 */ /* 0x000fe20007ffe0ff */
[----:B-1----:R-:W-:-:S04]  /*0400*/  IMAD.WIDE R24, R7, 0x4, R20 ;  /* 0x0000000407187825 */ /* 0x002fc800078e0214 */
[--C-:B------:R-:W-:Y:S01]  /*0410*/  IMAD.WIDE R32, R33, 0x4, R22.reuse ;  /* 0x0000000421207825 */ /* 0x100fe200078e0216 */
[----:B------:R-:W-:Y:S01]  /*0420*/  IADD3 R27, PT, PT, R12, 0x4, RZ ;  /* 0x000000040c1b7810 */ /* 0x000fe20007ffe0ff */
[----:B--2---:R0:W-:Y:S04]  /*0430*/  STG.E desc[UR6][R24.64], R37 ;  /* 0x0000002518007986 */ /* 0x0041e8000c101906 */
[----:B------:R-:W2:Y:S01]  /*0440*/  LDG.E R33, desc[UR6][R32.64] ;  /* 0x0000000620217981 */ /* 0x000ea2000c1e1900 */
[----:B------:R-:W-:-:S04]  /*0450*/  IMAD.WIDE R26, R27, 0x4, R22 ;  /* 0x000000041b1a7825 */ /* 0x000fc800078e0216 */
[----:B0-----:R-:W-:-:S05]  /*0460*/  IMAD.WIDE R24, R19, 0x4, R20 ;  /* 0x0000000413187825 */ /* 0x001fca00078e0214 */
[----:B--2---:R0:W-:Y:S04]  /*0470*/  STG.E desc[UR6][R24.64], R33 ;  /* 0x0000002118007986 */ /* 0x0041e8000c101906 */
[----:B------:R-:W2:Y:S01]  /*0480*/  LDG.E R27, desc[UR6][R26.64] ;  /* 0x000000061a1b7981 */ /* 0x000ea2000c1e1900 */
[----:B------:R-:W-:Y:S01]  /*0490*/  IADD3 R29, PT, PT, R10, 0x4, RZ ;  /* 0x000000040a1d7810 */ /* 0x000fe20007ffe0ff */
[----:B------:R-:W-:-:S04]  /*04a0*/  IMAD.WIDE R30, R17, 0x4, R20 ;  /* 0x00000004111e7825 */ /* 0x000fc800078e0214 */
[----:B------:R-:W-:Y:S01]  /*04b0*/  IMAD.WIDE R28, R29, 0x4, R22 ;  /* 0x000000041d1c7825 */ /* 0x000fe200078e0216 */
[----:B--2---:R1:W-:Y:S04]  /*04c0*/  STG.E desc[UR6][R30.64], R27 ;  /* 0x0000001b1e007986 */ /* 0x0043e8000c101906 */
[----:B------:R-:W2:Y:S01]  /*04d0*/  LDG.E R37, desc[UR6][R28.64] ;  /* 0x000000061c257981 */ /* 0x000ea2000c1e1900 */
[----:B------:R-:W-:Y:S02]  /*04e0*/  VIADD R32, R8, 0x4 ;  /* 0x0000000408207836 */ /* 0x000fe40000000000 */
[----:B0-----:R-:W-:-:S04]  /*04f0*/  IMAD.WIDE R24, R15, 0x4, R20 ;  /* 0x000000040f187825 */ /* 0x001fc800078e0214 */
[--C-:B------:R-:W-:Y:S01]  /*0500*/  IMAD.WIDE R32, R32, 0x4, R22.reuse ;  /* 0x0000000420207825 */ /* 0x100fe200078e0216 */
[----:B------:R-:W-:Y:S01]  /*0510*/  IADD3 R26, PT, PT, R14, 0x4, RZ ;  /* 0x000000040e1a7810 */ /* 0x000fe20007ffe0ff */
[----:B--2---:R0:W-:Y:S04]  /*0520*/  STG.E desc[UR6][R24.64], R37 ;  /* 0x0000002518007986 */ /* 0x0041e8000c101906 */
[----:B------:R-:W2:Y:S01]  /*0530*/  LDG.E R33, desc[UR6][R32.64] ;  /* 0x0000000620217981 */ /* 0x000ea2000c1e1900 */
[----:B-1----:R-:W-:-:S04]  /*0540*/  IMAD.WIDE R26, R26, 0x4, R22 ;  /* 0x000000041a1a7825 */ /* 0x002fc800078e0216 */
[----:B0-----:R-:W-:Y:S01]  /*0550*/  IMAD.WIDE R24, R13, 0x4, R20 ;  /* 0x000000040d187825 */ /* 0x001fe200078e0214 */
[----:B------:R-:W-:-:S04]  /*0560*/  IADD3 R31, PT, PT, R16, 0x4, RZ ;  /* 0x00000004101f7810 */ /* 0x000fc80007ffe0ff */
[----:B--2---:R0:W-:Y:S04]  /*0570*/  STG.E desc[UR6][R24.64], R33 ;  /* 0x0000002118007986 */ /* 0x0041e8000c101906 */
[----:B------:R-:W2:Y:S01]  /*0580*/  LDG.E R27, desc[UR6][R26.64] ;  /* 0x000000061a1b7981 */ /* 0x000ea2000c1e1900 */
[----:B------:R-:W-:-:S04]  /*0590*/  IMAD.WIDE R28, R11, 0x4, R20 ;  /* 0x000000040b1c7825 */ /* 0x000fc800078e0214 */
[----:B------:R-:W-:Y:S01]  /*05a0*/  IMAD.WIDE R30, R31, 0x4, R22 ;  /* 0x000000041f1e7825 */ /* 0x000fe200078e0216 */
[----:B------:R-:W-:Y:S01]  /*05b0*/  IADD3 R37, PT, PT, R18, 0x4, RZ ;  /* 0x0000000412257810 */ /* 0x000fe20007ffe0ff */
[----:B--2---:R1:W-:Y:S04]  /*05c0*/  STG.E desc[UR6][R28.64], R27 ;  /* 0x0000001b1c007986 */ /* 0x0043e8000c101906 */
[----:B------:R-:W2:Y:S01]  /*05d0*/  LDG.E R31, desc[UR6][R30.64] ;  /* 0x000000061e1f7981 */ /* 0x000ea2000c1e1900 */
[----:B0-----:R-:W-:-:S04]  /*05e0*/  IMAD.WIDE R32, R9, 0x4, R20 ;  /* 0x0000000409207825 */ /* 0x001fc800078e0214 */
[----:B------:R-:W-:Y:S01]  /*05f0*/  IMAD.WIDE R22, R37, 0x4, R22 ;  /* 0x0000000425167825 */ /* 0x000fe200078e0216 */
[----:B------:R-:W-:-:S04]  /*0600*/  IADD3 R34, PT, PT, R34, 0x8, RZ ;  /* 0x0000000822227810 */ /* 0x000fc80007ffe0ff */
[----:B------:R-:W-:Y:S01]  /*0610*/  ISETP.NE.AND P0, PT, R34, RZ, PT ;  /* 0x000000ff2200720c */ /* 0x000fe20003f05270 */
[----:B--2---:R1:W-:Y:S04]  /*0620*/  STG.E desc[UR6][R32.64], R31 ;  /* 0x0000001f20007986 */ /* 0x0043e8000c101906 */
[----:B------:R-:W2:Y:S01]  /*0630*/  LDG.E R23, desc[UR6][R22.64] ;  /* 0x0000000616177981 */ /* 0x000ea2000c1e1900 */
[----:B------:R-:W-:Y:S01]  /*0640*/  IMAD.WIDE R20, R35, 0x4, R20 ;  /* 0x0000000423147825 */ /* 0x000fe200078e0214 */
[C---:B------:R-:W-:Y:S02]  /*0650*/  LEA R25, R4.reuse, 0x40, 0x3 ;  /* 0x0000004004197811 */ /* 0x040fe400078e18ff */
        /* <DEDUP_REMOVED lines=19> */
.L_x_35:
        /* <DEDUP_REMOVED lines=11> */
[----:B------:R-:W-:-:S05]  /*0840*/  IADD3 R11, PT, PT, R10, 0x4, RZ ;  /* 0x000000040a0b7810 */ /* 0x000fca0007ffe0ff */
[----:B------:R-:W-:Y:S02]  /*0850*/  IMAD R14, R11, UR4, R4 ;  /* 0x000000040b0e7c24 */ /* 0x000fe4000f8e0204 */
[----:B------:R-:W1:Y:S02]  /*0860*/  LDC.64 R8, c[0x0][0x398] ;  /* 0x0000e600ff087b82 */ /* 0x000e640000000a00 */
[----:B------:R-:W-:-:S04]  /*0870*/  IMAD R13, R14, UR5, R5 ;  /* 0x000000050e0d7c24 */ /* 0x000fc8000f8e0205 */
[----:B0-----:R-:W-:-:S05]  /*0880*/  IMAD.WIDE R12, R13, 0x4, R6 ;  /* 0x000000040d0c7825 */ /* 0x001fca00078e0206 */
[----:B------:R-:W2:Y:S01]  /*0890*/  LDG.E R21, desc[UR6][R12.64] ;  /* 0x000000060c157981 */ /* 0x000ea2000c1e1900 */
[----:B------:R-:W-:Y:S01]  /*08a0*/  IMAD R19, R10, UR8, R3 ;  /* 0x000000080a137c24 */ /* 0x000fe2000f8e0203 */
[----:B------:R-:W-:-:S04]  /*08b0*/  IADD3 R10, PT, PT, R14, UR4, RZ ;  /* 0x000000040e0a7c10 */ /* 0x000fc8000fffe0ff */
[----:B------:R-:W-:Y:S01]  /*08c0*/  LEA R15, R19, R2, 0x2 ;  /* 0x00000002130f7211 */ /* 0x000fe200078e10ff */
[----:B------:R-:W-:-:S04]  /*08d0*/  IMAD R17, R10, UR5, R5 ;  /* 0x000000050a117c24 */ /* 0x000fc8000f8e0205 */
[----:B-1----:R-:W-:-:S04]  /*08e0*/  IMAD.WIDE R14, R15, 0x4, R8 ;  /* 0x000000040f0e7825 */ /* 0x002fc800078e0208 */
[----:B------:R-:W-:Y:S01]  /*08f0*/  IMAD.WIDE R16, R17, 0x4, R6 ;  /* 0x0000000411107825 */ /* 0x000fe200078e0206 */
[----:B--2---:R0:W-:Y:S05]  /*0900*/  STG.E desc[UR6][R14.64], R21 ;  /* 0x000000150e007986 */ /* 0x0041ea000c101906 */
[----:B------:R-:W2:Y:S01]  /*0910*/  LDG.E R17, desc[UR6][R16.64] ;  /* 0x0000000610117981 */ /* 0x000ea2000c1e1900 */
[----:B------:R-:W-:Y:S02]  /*0920*/  IADD3 R23, PT, PT, R19, UR8, RZ ;  /* 0x0000000813177c10 */ /* 0x000fe4000fffe0ff */
[----:B------:R-:W-:Y:S02]  /*0930*/  IADD3 R10, PT, PT, R10, UR4, RZ ;  /* 0x000000040a0a7c10 */ /* 0x000fe4000fffe0ff */
[----:B------:R-:W-:-:S03]  /*0940*/  LEA R13, R23, R2, 0x2 ;  /* 0x00000002170d7211 */ /* 0x000fc600078e10ff */
[----:B------:R-:W-:Y:S02]  /*0950*/  IMAD R19, R10, UR5, R5 ;  /* 0x000000050a137c24 */ /* 0x000fe4000f8e0205 */
[----:B------:R-:W-:-:S04]  /*0960*/  IMAD.WIDE R12, R13, 0x4, R8 ;  /* 0x000000040d0c7825 */ /* 0x000fc800078e0208 */
[----:B------:R-:W-:Y:S01]  /*0970*/  IMAD.WIDE R18, R19, 0x4, R6 ;  /* 0x0000000413127825 */ /* 0x000fe200078e0206 */
[----:B--2---:R1:W-:Y:S05]  /*0980*/  STG.E desc[UR6][R12.64], R17 ;  /* 0x000000110c007986 */ /* 0x0043ea000c101906 */
[----:B------:R-:W2:Y:S01]  /*0990*/  LDG.E R19, desc[UR6][R18.64] ;  /* 0x0000000612137981 */ /* 0x000ea2000c1e1900 */
[----:B------:R-:W-:Y:S02]  /*09a0*/  IADD3 R23, PT, PT, R23, UR8, RZ ;  /* 0x0000000817177c10 */ /* 0x000fe4000fffe0ff */
[----:B------:R-:W-:-:S03]  /*09b0*/  IADD3 R10, PT, PT, R10, UR4, RZ ;  /* 0x000000040a0a7c10 */ /* 0x000fc6000fffe0ff */
[----:B0-----:R-:W-:Y:S02]  /*09c0*/  IMAD R15, R23, 0x4, R2 ;  /* 0x00000004170f7824 */ /* 0x001fe400078e0202 */
[----:B------:R-:W-:Y:S02]  /*09d0*/  IMAD R21, R10, UR5, R5 ;  /* 0x000000050a157c24 */ /* 0x000fe4000f8e0205 */
[----:B------:R-:W-:-:S04]  /*09e0*/  IMAD.WIDE R14, R15, 0x4, R8 ;  /* 0x000000040f0e7825 */ /* 0x000fc800078e0208 */
[----:B------:R-:W-:Y:S01]  /*09f0*/  IMAD.WIDE R6, R21, 0x4, R6 ;  /* 0x0000000415067825 */ /* 0x000fe200078e0206 */
[----:B--2---:R1:W-:Y:S05]  /*0a00*/  STG.E desc[UR6][R14.64], R19 ;  /* 0x000000130e007986 */ /* 0x0043ea000c101906 */
[----:B------:R-:W2:Y:S01]  /*0a10*/  LDG.E R7, desc[UR6][R6.64] ;  /* 0x0000000606077981 */ /* 0x000ea2000c1e1900 */
[----:B------:R-:W-:Y:S02]  /*0a20*/  IADD3 R23, PT, PT, R23, UR8, RZ ;  /* 0x0000000817177c10 */ /* 0x000fe4000fffe0ff */
[----:B------:R-:W-:Y:S02]  /*0a30*/  MOV R10, R11 ;  /* 0x0000000b000a7202 */ /* 0x000fe40000000f00 */
[----:B------:R-:W-:-:S05]  /*0a40*/  LEA R23, R23, R2, 0x2 ;  /* 0x0000000217177211 */ /* 0x000fca00078e10ff */
[----:B------:R-:W-:-:S05]  /*0a50*/  IMAD.WIDE R8, R23, 0x4, R8 ;  /* 0x0000000417087825 */ /* 0x000fca00078e0208 */
[----:B--2---:R1:W-:Y:S02]  /*0a60*/  STG.E desc[UR6][R8.64], R7 ;  /* 0x0000000708007986 */ /* 0x0043e4000c101906 */
.L_x_37:
[----:B------:R-:W-:Y:S05]  /*0a70*/  @!P1 EXIT ;  /* 0x000000000000994d */ /* 0x000fea0003800000 */
[----:B------:R-:W-:Y:S02]  /*0a80*/  ISETP.NE.AND P0, PT, R20, 0x1, PT ;  /* 0x000000011400780c */ /* 0x000fe40003f05270 */
[----:B------:R-:W-:-:S04]  /*0a90*/  LOP3.LUT R0, R0, 0x1, RZ, 0xc0, !PT ;  /* 0x0000000100007812 */ /* 0x000fc800078ec0ff */
[----:B------:R-:W-:-:S07]  /*0aa0*/  ISETP.NE.U32.AND P1, PT, R0, 0x1, PT ;  /* 0x000000010000780c */ /* 0x000fce0003f25070 */
[----:B------:R-:W-:Y:S06]  /*0ab0*/  @!P0 BRA `(.L_x_38) ;  /* 0x0000000000508947 */ /* 0x000fec0003800000 */
[----:B-1----:R-:W0:Y:S01]  /*0ac0*/  LDC.64 R6, c[0x0][0x390] ;  /* 0x0000e400ff067b82 */ /* 0x002e220000000a00 */
[----:B------:R-:W-:-:S05]  /*0ad0*/  IADD3 R9, PT, PT, R10, 0x4, RZ ;  /* 0x000000040a097810 */ /* 0x000fca0007ffe0ff */
[----:B------:R-:W-:Y:S02]  /*0ae0*/  IMAD R0, R9, UR4, R4 ;  /* 0x0000000409007c24 */ /* 0x000fe4000f8e0204 */
[----:B------:R-:W1:Y:S02]  /*0af0*/  LDC.64 R12, c[0x0][0x398] ;  /* 0x0000e600ff0c7b82 */ /* 0x000e640000000a00 */
[----:B------:R-:W-:-:S04]  /*0b00*/  IMAD R9, R0, UR5, R5 ;  /* 0x0000000500097c24 */ /* 0x000fc8000f8e0205 */
[----:B0-----:R-:W-:-:S06]  /*0b10*/  IMAD.WIDE R8, R9, 0x4, R6 ;  /* 0x0000000409087825 */ /* 0x001fcc00078e0206 */
        /* <DEDUP_REMOVED lines=10> */
[----:B------:R-:W-:Y:S02]  /*0bc0*/  IADD3 R10, PT, PT, R10, 0x2, RZ ;  /* 0x000000020a0a7810 */ /* 0x000fe40007ffe0ff */
[----:B------:R-:W-:-:S05]  /*0bd0*/  LEA R11, R11, R2, 0x2 ;  /* 0x000000020b0b7211 */ /* 0x000fca00078e10ff */
[----:B------:R-:W-:-:S05]  /*0be0*/  IMAD.WIDE R12, R11, 0x4, R12 ;  /* 0x000000040b0c7825 */ /* 0x000fca00078e020c */
[----:B--2---:R0:W-:Y:S02]  /*0bf0*/  STG.E desc[UR6][R12.64], R7 ;  /* 0x000000070c007986 */ /* 0x0041e4000c101906 */
.L_x_38:
        /* <DEDUP_REMOVED lines=8> */
[----:B------:R-:W-:-:S05]  /*0c80*/  IMAD R3, R10, UR8, R3 ;  /* 0x000000080a037c24 */ /* 0x000fca000f8e0203 */
[----:B------:R-:W-:-:S05]  /*0c90*/  LEA R3, R3, R2, 0x2 ;  /* 0x0000000203037211 */ /* 0x000fca00078e10ff */
[----:B0-----:R-:W-:-:S05]  /*0ca0*/  IMAD.WIDE R2, R3, 0x4, R6 ;  /* 0x0000000403027825 */ /* 0x001fca00078e0206 */
[----:B--2---:R-:W-:Y:S01]  /*0cb0*/  STG.E desc[UR6][R2.64], R5 ;  /* 0x0000000502007986 */ /* 0x004fe2000c101906 */
[----:B------:R-:W-:Y:S05]  /*0cc0*/  EXIT ;  /* 0x000000000000794d */ /* 0x000fea0003800000 */
.L_x_39:
        /* <DEDUP_REMOVED lines=11> */
.L_x_72:


//--------------------- .text.unpack_north        --------------------------
	.section	.text.unpack_north,"ax",@progbits
	.align	128
        .global         unpack_north
        .type           unpack_north,@function
        .size           unpack_north,(.L_x_73 - unpack_north)
        .other          unpack_north,@"STO_CUDA_ENTRY STV_DEFAULT"
unpack_north:
.text.unpack_north:
[----:B------:R-:W-:Y:S01]  /*0000*/  LDC R1, c[0x0][0x37c] ;  /* 0x0000df00ff017b82 */ /* 0x000fe20000000800 */
[----:B------:R-:W0:Y:S07]  /*0010*/  S2R R7, SR_TID.Y ;  /* 0x0000000000077919 */ /* 0x000e2e0000002200 */
[----:B------:R-:W1:Y:S01]  /*0020*/  LDC R3, c[0x0][0x360] ;  /* 0x0000d800ff037b82 */ /* 0x000e620000000800 */
[----:B------:R-:W2:Y:S01]  /*0030*/  LDCU.64 UR8, c[0x0][0x380] ;  /* 0x00007000ff0877ac */ /* 0x000ea20008000a00 */
[----:B------:R-:W1:Y:S06]  /*0040*/  S2R R6, SR_TID.X ;  /* 0x0000000000067919 */ /* 0x000e6c0000002100 */
[----:B------:R-:W0:Y:S08]  /*0050*/  S2UR UR5, SR_CTAID.Y ;  /* 0x00000000000579c3 */ /* 0x000e300000002600 */
[----:B------:R-:W0:Y:S08]  /*0060*/  LDC R0, c[0x0][0x364] ;  /* 0x0000d900ff007b82 */ /* 0x000e300000000800 */
[----:B------:R-:W1:Y:S01]  /*0070*/  S2UR UR4, SR_CTAID.X ;  /* 0x00000000000479c3 */ /* 0x000e620000002500 */
[----:B0-----:R-:W-:-:S05]  /*0080*/  IMAD R7, R0, UR5, R7 ;  /* 0x0000000500077c24 */ /* 0x001fca000f8e0207 */
[----:B--2---:R-:W-:Y:S01]  /*0090*/  ISETP.GE.AND P0, PT, R7, UR9, PT ;  /* 0x0000000907007c0c */ /* 0x004fe2000bf06270 */
[----:B-1----:R-:W-:-:S05]  /*00a0*/  IMAD R6, R3, UR4, R6 ;  /* 0x0000000403067c24 */ /* 0x002fca000f8e0206 */
[----:B------:R-:W-:-:S13]  /*00b0*/  ISETP.GE.OR P0, PT, R6, UR8, P0 ;  /* 0x0000000806007c0c */ /* 0x000fda0008706670 */
[----:B------:R-:W-:Y:S05]  /*00c0*/  @P0 EXIT ;  /* 0x000000000000094d */ /* 0x000fea0003800000 */
[----:B------:R-:W0:Y:S01]  /*00d0*/  LDC.64 R2, c[0x0][0x398] ;  /* 0x0000e600ff027b82 */ /* 0x000e220000000a00 */
[----:B------:R-:W1:Y:S01]  /*00e0*/  LDCU.64 UR6, c[0x0][0x358] ;  /* 0x00006b00ff0677ac */ /* 0x000e620008000a00 */
[----:B------:R-:W-:-:S06]  /*00f0*/  IMAD R9, R7, UR8, R6 ;  /* 0x0000000807097c24 */ /* 0x000fcc000f8e0206 */
[----:B------:R-:W2:Y:S08]  /*0100*/  LDC R10, c[0x0][0x388] ;  /* 0x0000e200ff0a7b82 */ /* 0x000eb00000000800 */
[----:B------:R-:W3:Y:S01]  /*0110*/  LDC.64 R4, c[0x0][0x390] ;  /* 0x0000e400ff047b82 */ /* 0x000ee20000000a00 */
[----:B0-----:R-:W-:-:S05]  /*0120*/  IMAD.WIDE R8, R9, 0x4, R2 ;  /* 0x0000000409087825 */ /* 0x001fca00078e0202 */
[----:B-1----:R3:W4:Y:S01]  /*0130*/  LDG.E R17, desc[UR6][R8.64] ;  /* 0x0000000608117981 */ /* 0x002722000c1e1900 */
[----:B------:R-:W-:Y:S01]  /*0140*/  UIADD3 UR5, UPT, UPT, UR9, 0x8, URZ ;  /* 0x0000000809057890 */ /* 0x000fe2000fffe0ff */
[----:B------:R-:W-:Y:S01]  /*0150*/  IADD3 R0, PT, PT, R6, 0x4, RZ ;  /* 0x0000000406007810 */ /* 0x000fe20007ffe0ff */
[----:B------:R-:W-:Y:S01]  /*0160*/  UIADD3 UR4, UPT, UPT, UR8, 0x8, URZ ;  /* 0x0000000808047890 */ /* 0x000fe2000fffe0ff */
[----:B------:R-:W-:-:S03]  /*0170*/  IADD3 R15, PT, PT, R7, UR9, RZ ;  /* 0x00000009070f7c10 */ /* 0x000fc6000fffe0ff */
[----:B--2---:R-:W-:Y:S02]  /*0180*/  IMAD R10, R10, UR5, R7 ;  /* 0x000000050a0a7c24 */ /* 0x004fe4000f8e0207 */
[----:B------:R-:W-:-:S03]  /*0190*/  IMAD R11, R15, UR8, R6 ;  /* 0x000000080f0b7c24 */ /* 0x000fc6000f8e0206 */
[----:B------:R-:W-:Y:S01]  /*01a0*/  IADD3 R13, PT, PT, R10, 0x4, RZ ;  /* 0x000000040a0d7810 */ /* 0x000fe20007ffe0ff */
[----:B------:R-:W-:-:S04]  /*01b0*/  IMAD.WIDE R10, R11, 0x4, R2 ;  /* 0x000000040b0a7825 */ /* 0x000fc800078e0202 */
[----:B------:R-:W-:-:S04]  /*01c0*/  IMAD R7, R13, UR4, R0 ;  /* 0x000000040d077c24 */ /* 0x000fc8000f8e0200 */
[----:B---3--:R-:W-:-:S05]  /*01d0*/  IMAD.WIDE R8, R7, 0x4, R4 ;  /* 0x0000000407087825 */ /* 0x008fca00078e0204 */
[----:B----4-:R-:W-:Y:S04]  /*01e0*/  STG.E desc[UR6][R8.64], R17 ;  /* 0x0000001108007986 */ /* 0x010fe8000c101906 */
[----:B------:R-:W2:Y:S01]  /*01f0*/  LDG.E R11, desc[UR6][R10.64] ;  /* 0x000000060a0b7981 */ /* 0x000ea2000c1e1900 */
[----:B------:R-:W-:Y:S02]  /*0200*/  IADD3 R7, PT, PT, R13, UR5, RZ ;  /* 0x000000050d077c10 */ /* 0x000fe4000fffe0ff */
[----:B------:R-:W-:-:S03]  /*0210*/  IADD3 R19, PT, PT, R15, UR9, RZ ;  /* 0x000000090f137c10 */ /* 0x000fc6000fffe0ff */
[----:B------:R-:W-:Y:S02]  /*0220*/  IMAD R13, R7, UR4, R0 ;  /* 0x00000004070d7c24 */ /* 0x000fe4000f8e0200 */
[----:B------:R-:W-:Y:S02]  /*0230*/  IMAD R15, R19, UR8, R6 ;  /* 0x00000008130f7c24 */ /* 0x000fe4000f8e0206 */
[----:B------:R-:W-:-:S04]  /*0240*/  IMAD.WIDE R12, R13, 0x4, R4 ;  /* 0x000000040d0c7825 */ /* 0x000fc800078e0204 */
[----:B------:R-:W-:Y:S01]  /*0250*/  IMAD.WIDE R14, R15, 0x4, R2 ;  /* 0x000000040f0e7825 */ /* 0x000fe200078e0202 */
[----:B--2---:R-:W-:Y:S05]  /*0260*/  STG.E desc[UR6][R12.64], R11 ;  /* 0x0000000b0c007986 */ /* 0x004fea000c101906 */
        /* <DEDUP_REMOVED lines=9> */
[----:B------:R-:W-:-:S05]  /*0300*/  IADD3 R21, PT, PT, R21, UR5, RZ ;  /* 0x0000000515157c10 */ /* 0x000fca000fffe0ff */
[----:B------:R-:W-:-:S04]  /*0310*/  IMAD R21, R21, UR4, R0 ;  /* 0x0000000415157c24 */ /* 0x000fc8000f8e0200 */
[----:B------:R-:W-:-:S05]  /*0320*/  IMAD.WIDE R4, R21, 0x4, R4 ;  /* 0x0000000415047825 */ /* 0x000fca00078e0204 */
[----:B--2---:R-:W-:Y:S01]  /*0330*/  STG.E desc[UR6][R4.64], R3 ;  /* 0x0000000304007986 */ /* 0x004fe2000c101906 */
[----:B------:R-:W-:Y:S05]  /*0340*/  EXIT ;  /* 0x000000000000794d */ /* 0x000fea0003800000 */
.L_x_40:
        /* <DEDUP_REMOVED lines=11> */
.L_x_73:


//--------------------- .text.pack_north          --------------------------
	.section	.text.pack_north,"ax",@progbits
	.align	128
        .global         pack_north
        .type           pack_north,@function
        .size           pack_north,(.L_x_74 - pack_north)
        .other          pack_north,@"STO_CUDA_ENTRY STV_DEFAULT"
pack_north:
.text.pack_north:
        /* <DEDUP_REMOVED lines=13> */
[----:B------:R-:W0:Y:S01]  /*00d0*/  LDC R4, c[0x0][0x388] ;  /* 0x0000e200ff047b82 */ /* 0x000e220000000800 */
[----:B------:R-:W-:Y:S01]  /*00e0*/  UIADD3 UR5, UPT, UPT, UR9, 0x8, URZ ;  /* 0x0000000809057890 */ /* 0x000fe2000fffe0ff */
[----:B------:R-:W-:Y:S01]  /*00f0*/  IADD3 R6, PT, PT, R0, 0x4, RZ ;  /* 0x0000000400067810 */ /* 0x000fe20007ffe0ff */
[----:B------:R-:W1:Y:S01]  /*0100*/  LDCU.64 UR6, c[0x0][0x358] ;  /* 0x00006b00ff0677ac */ /* 0x000e620008000a00 */
[----:B------:R-:W-:-:S04]  /*0110*/  UIADD3 UR4, UPT, UPT, UR8, 0x8, URZ ;  /* 0x0000000808047890 */ /* 0x000fc8000fffe0ff */
[----:B------:R-:W2:Y:S01]  /*0120*/  LDC.64 R2, c[0x0][0x390] ;  /* 0x0000e400ff027b82 */ /* 0x000ea20000000a00 */
[----:B0-----:R-:W-:-:S05]  /*0130*/  IMAD R4, R4, UR5, R7 ;  /* 0x0000000504047c24 */ /* 0x001fca000f8e0207 */
[----:B------:R-:W-:Y:S02]  /*0140*/  IADD3 R11, PT, PT, R4, 0x4, RZ ;  /* 0x00000004040b7810 */ /* 0x000fe40007ffe0ff */
[----:B------:R-:W0:Y:S03]  /*0150*/  LDC.64 R4, c[0x0][0x398] ;  /* 0x0000e600ff047b82 */ /* 0x000e260000000a00 */
[----:B------:R-:W-:-:S04]  /*0160*/  IMAD R9, R11, UR4, R6 ;  /* 0x000000040b097c24 */ /* 0x000fc8000f8e0206 */
[----:B--2---:R-:W-:-:S05]  /*0170*/  IMAD.WIDE R8, R9, 0x4, R2 ;  /* 0x0000000409087825 */ /* 0x004fca00078e0202 */
[----:B-1----:R-:W2:Y:S01]  /*0180*/  LDG.E R17, desc[UR6][R8.64] ;  /* 0x0000000608117981 */ /* 0x002ea2000c1e1900 */
[----:B------:R-:W-:Y:S01]  /*0190*/  IADD3 R15, PT, PT, R11, UR5, RZ ;  /* 0x000000050b0f7c10 */ /* 0x000fe2000fffe0ff */
[----:B------:R-:W-:-:S04]  /*01a0*/  IMAD R11, R7, UR8, R0 ;  /* 0x00000008070b7c24 */ /* 0x000fc8000f8e0200 */
[----:B------:R-:W-:-:S04]  /*01b0*/  IMAD R13, R15, UR4, R6 ;  /* 0x000000040f0d7c24 */ /* 0x000fc8000f8e0206 */
[----:B------:R-:W-:-:S04]  /*01c0*/  IMAD.WIDE R12, R13, 0x4, R2 ;  /* 0x000000040d0c7825 */ /* 0x000fc800078e0202 */
[----:B0-----:R-:W-:-:S05]  /*01d0*/  IMAD.WIDE R10, R11, 0x4, R4 ;  /* 0x000000040b0a7825 */ /* 0x001fca00078e0204 */
[----:B--2---:R-:W-:Y:S04]  /*01e0*/  STG.E desc[UR6][R10.64], R17 ;  /* 0x000000110a007986 */ /* 0x004fe8000c101906 */
        /* <DEDUP_REMOVED lines=22> */
.L_x_41:
        /* <DEDUP_REMOVED lines=11> */
.L_x_74:


//--------------------- .text.unpack_south        --------------------------
	.section	.text.unpack_south,"ax",@progbits
	.align	128
        .global         unpack_south
        .type           unpack_south,@function
        .size           unpack_south,(.L_x_75 - unpack_south)
        .other          unpack_south,@"STO_CUDA_ENTRY STV_DEFAULT"
unpack_south:
.text.unpack_south:
[----:B------:R-:W-:Y:S01]  /*0000*/  LDC R1, c[0x0][0x37c] ;  /* 0x0000df00ff017b82 */ /* 0x000fe20000000800 */
[----:B------:R-:W0:Y:S07]  /*0010*/  S2R R10, SR_TID.Y ;  /* 0x00000000000a7919 */ /* 0x000e2e0000002200 */
[----:B------:R-:W1:Y:S01]  /*0020*/  LDC R0, c[0x0][0x360] ;  /* 0x0000d800ff007b82 */ /* 0x000e620000000800 */
[----:B------:R-:W1:Y:S07]  /*0030*/  S2R R11, SR_TID.X ;  /* 0x00000000000b7919 */ /* 0x000e6e0000002100 */
[----:B------:R-:W0:Y:S08]  /*0040*/  S2UR UR5, SR_CTAID.Y ;  /* 0x00000000000579c3 */ /* 0x000e300000002600 */
[----:B------:R-:W0:Y:S08]  /*0050*/  LDC R3, c[0x0][0x364] ;  /* 0x0000d900ff037b82 */ /* 0x000e300000000800 */
[----:B------:R-:W1:Y:S08]  /*0060*/  S2UR UR4, SR_CTAID.X ;  /* 0x00000000000479c3 */ /* 0x000e700000002500 */
[----:B------:R-:W2:Y:S01]  /*0070*/  LDC.64 R6, c[0x0][0x380] ;  /* 0x0000e000ff067b82 */ /* 0x000ea20000000a00 */
[----:B0-----:R-:W-:-:S02]  /*0080*/  IMAD R10, R3, UR5, R10 ;  /* 0x00000005030a7c24 */ /* 0x001fc4000f8e020a */
[----:B-1----:R-:W-:-:S03]  /*0090*/  IMAD R11, R0, UR4, R11 ;  /* 0x00000004000b7c24 */ /* 0x002fc6000f8e020b */
[----:B--2---:R-:W-:-:S04]  /*00a0*/  ISETP.GE.AND P0, PT, R10, R7, PT ;  /* 0x000000070a00720c */ /* 0x004fc80003f06270 */
[----:B------:R-:W-:-:S13]  /*00b0*/  ISETP.GE.OR P0, PT, R11, R6, P0 ;  /* 0x000000060b00720c */ /* 0x000fda0000706670 */
[----:B------:R-:W-:Y:S05]  /*00c0*/  @P0 EXIT ;  /* 0x000000000000094d */ /* 0x000fea0003800000 */
[----:B------:R-:W0:Y:S01]  /*00d0*/  LDC.64 R4, c[0x0][0x398] ;  /* 0x0000e600ff047b82 */ /* 0x000e220000000a00 */
[----:B------:R-:W1:Y:S01]  /*00e0*/  LDCU.64 UR4, c[0x0][0x358] ;  /* 0x00006b00ff0477ac */ /* 0x000e620008000a00 */
[----:B------:R-:W-:-:S06]  /*00f0*/  IMAD R13, R10, R6, R11 ;  /* 0x000000060a0d7224 */ /* 0x000fcc00078e020b */
[----:B------:R-:W2:Y:S01]  /*0100*/  LDC.64 R2, c[0x0][0x390] ;  /* 0x0000e400ff027b82 */ /* 0x000ea20000000a00 */
[----:B0-----:R-:W-:-:S05]  /*0110*/  IMAD.WIDE R12, R13, 0x4, R4 ;  /* 0x000000040d0c7825 */ /* 0x001fca00078e0204 */
[----:B-1----:R0:W3:Y:S01]  /*0120*/  LDG.E R21, desc[UR4][R12.64] ;  /* 0x000000040c157981 */ /* 0x0020e2000c1e1900 */
[----:B------:R-:W-:Y:S02]  /*0130*/  IADD3 R8, PT, PT, R7, 0x8, RZ ;  /* 0x0000000807087810 */ /* 0x000fe40007ffe0ff */
[----:B------:R-:W-:Y:S02]  /*0140*/  IADD3 R9, PT, PT, R11, 0x4, RZ ;  /* 0x000000040b097810 */ /* 0x000fe40007ffe0ff */
[----:B------:R-:W-:Y:S02]  /*0150*/  LEA R14, R8, R10, 0x2 ;  /* 0x0000000a080e7211 */ /* 0x000fe400078e10ff */
[----:B------:R-:W-:Y:S02]  /*0160*/  IADD3 R0, PT, PT, R6, 0x8, RZ ;  /* 0x0000000806007810 */ /* 0x000fe40007ffe0ff */
[----:B------:R-:W-:Y:S02]  /*0170*/  IADD3 R17, PT, PT, R14, 0x4, RZ ;  /* 0x000000040e117810 */ /* 0x000fe40007ffe0ff */
[----:B------:R-:W-:-:S03]  /*0180*/  IADD3 R10, PT, PT, R10, R7, RZ ;  /* 0x000000070a0a7210 */ /* 0x000fc60007ffe0ff */
[----:B------:R-:W-:Y:S02]  /*0190*/  IMAD R15, R0, R17, R9 ;  /* 0x00000011000f7224 */ /* 0x000fe400078e0209 */
[----:B------:R-:W-:Y:S02]  /*01a0*/  IMAD R19, R10, R6, R11 ;  /* 0x000000060a137224 */ /* 0x000fe400078e020b */
[----:B--2---:R-:W-:-:S04]  /*01b0*/  IMAD.WIDE R14, R15, 0x4, R2 ;  /* 0x000000040f0e7825 */ /* 0x004fc800078e0202 */
[----:B0-----:R-:W-:Y:S01]  /*01c0*/  IMAD.WIDE R12, R19, 0x4, R4 ;  /* 0x00000004130c7825 */ /* 0x001fe200078e0204 */
[----:B---3--:R-:W-:Y:S05]  /*01d0*/  STG.E desc[UR4][R14.64], R21 ;  /* 0x000000150e007986 */ /* 0x008fea000c101904 */
[----:B------:R-:W2:Y:S01]  /*01e0*/  LDG.E R13, desc[UR4][R12.64] ;  /* 0x000000040c0d7981 */ /* 0x000ea2000c1e1900 */
[----:B------:R-:W-:Y:S02]  /*01f0*/  IADD3 R23, PT, PT, R8, R17, RZ ;  /* 0x0000001108177210 */ /* 0x000fe40007ffe0ff */
[----:B------:R-:W-:-:S03]  /*0200*/  IADD3 R10, PT, PT, R10, R7, RZ ;  /* 0x000000070a0a7210 */ /* 0x000fc60007ffe0ff */
[----:B------:R-:W-:Y:S02]  /*0210*/  IMAD R17, R0, R23, R9 ;  /* 0x0000001700117224 */ /* 0x000fe400078e0209 */
[----:B------:R-:W-:Y:S02]  /*0220*/  IMAD R19, R10, R6, R11 ;  /* 0x000000060a137224 */ /* 0x000fe400078e020b */
[----:B------:R-:W-:-:S04]  /*0230*/  IMAD.WIDE R16, R17, 0x4, R2 ;  /* 0x0000000411107825 */ /* 0x000fc800078e0202 */
[----:B------:R-:W-:Y:S01]  /*0240*/  IMAD.WIDE R18, R19, 0x4, R4 ;  /* 0x0000000413127825 */ /* 0x000fe200078e0204 */
[----:B--2---:R-:W-:Y:S05]  /*0250*/  STG.E desc[UR4][R16.64], R13 ;  /* 0x0000000d10007986 */ /* 0x004fea000c101904 */
        /* <DEDUP_REMOVED lines=9> */
[----:B------:R-:W-:-:S05]  /*02f0*/  IADD3 R8, PT, PT, R8, R23, RZ ;  /* 0x0000001708087210 */ /* 0x000fca0007ffe0ff */
[----:B------:R-:W-:-:S04]  /*0300*/  IMAD R9, R0, R8, R9 ;  /* 0x0000000800097224 */ /* 0x000fc800078e0209 */
[----:B------:R-:W-:-:S05]  /*0310*/  IMAD.WIDE R2, R9, 0x4, R2 ;  /* 0x0000000409027825 */ /* 0x000fca00078e0202 */
[----:B--2---:R-:W-:Y:S01]  /*0320*/  STG.E desc[UR4][R2.64], R5 ;  /* 0x0000000502007986 */ /* 0x004fe2000c101904 */
[----:B------:R-:W-:Y:S05]  /*0330*/  EXIT ;  /* 0x000000000000794d */ /* 0x000fea0003800000 */
.L_x_42:
        /* <DEDUP_REMOVED lines=12> */
.L_x_75:


//--------------------- .text.pack_south          --------------------------
	.section	.text.pack_south,"ax",@progbits
	.align	128
        .global         pack_south
        .type           pack_south,@function
        .size           pack_south,(.L_x_76 - pack_south)
        .other          pack_south,@"STO_CUDA_ENTRY STV_DEFAULT"
pack_south:
.text.pack_south:
        /* <DEDUP_REMOVED lines=14> */
[----:B------:R-:W-:Y:S01]  /*00e0*/  IADD3 R8, PT, PT, R3, 0x8, RZ ;  /* 0x0000000803087810 */ /* 0x000fe20007ffe0ff */
[----:B------:R-:W1:Y:S01]  /*00f0*/  LDCU.64 UR4, c[0x0][0x358] ;  /* 0x00006b00ff0477ac */ /* 0x000e620008000a00 */
[----:B------:R-:W-:Y:S02]  /*0100*/  IADD3 R0, PT, PT, R9, 0x4, RZ ;  /* 0x0000000409007810 */ /* 0x000fe40007ffe0ff */
[----:B------:R-:W-:Y:S02]  /*0110*/  LEA R6, R8, R10, 0x2 ;  /* 0x0000000a08067211 */ /* 0x000fe400078e10ff */
[----:B------:R-:W-:Y:S02]  /*0120*/  IADD3 R11, PT, PT, R2, 0x8, RZ ;  /* 0x00000008020b7810 */ /* 0x000fe40007ffe0ff */
[----:B------:R-:W-:Y:S02]  /*0130*/  IADD3 R15, PT, PT, R6, 0x4, RZ ;  /* 0x00000004060f7810 */ /* 0x000fe40007ffe0ff */
[----:B------:R-:W2:Y:S03]  /*0140*/  LDC.64 R6, c[0x0][0x398] ;  /* 0x0000e600ff067b82 */ /* 0x000ea60000000a00 */
[----:B------:R-:W-:-:S04]  /*0150*/  IMAD R13, R11, R15, R0 ;  /* 0x0000000f0b0d7224 */ /* 0x000fc800078e0200 */
[----:B0-----:R-:W-:-:S05]  /*0160*/  IMAD.WIDE R12, R13, 0x4, R4 ;  /* 0x000000040d0c7825 */ /* 0x001fca00078e0204 */
[----:B-1----:R-:W3:Y:S01]  /*0170*/  LDG.E R21, desc[UR4][R12.64] ;  /* 0x000000040c157981 */ /* 0x002ee2000c1e1900 */
[----:B------:R-:W-:Y:S01]  /*0180*/  IADD3 R19, PT, PT, R8, R15, RZ ;  /* 0x0000000f08137210 */ /* 0x000fe20007ffe0ff */
[----:B------:R-:W-:-:S04]  /*0190*/  IMAD R15, R10, R2, R9 ;  /* 0x000000020a0f7224 */ /* 0x000fc800078e0209 */
[----:B------:R-:W-:Y:S02]  /*01a0*/  IMAD R17, R11, R19, R0 ;  /* 0x000000130b117224 */ /* 0x000fe400078e0200 */
[----:B--2---:R-:W-:-:S04]  /*01b0*/  IMAD.WIDE R14, R15, 0x4, R6 ;  /* 0x000000040f0e7825 */ /* 0x004fc800078e0206 */
[----:B------:R-:W-:Y:S01]  /*01c0*/  IMAD.WIDE R16, R17, 0x4, R4 ;  /* 0x0000000411107825 */ /* 0x000fe200078e0204 */
[----:B------:R-:W-:Y:S01]  /*01d0*/  IADD3 R10, PT, PT, R10, R3, RZ ;  /* 0x000000030a0a7210 */ /* 0x000fe20007ffe0ff */
[----:B---3--:R0:W-:Y:S04]  /*01e0*/  STG.E desc[UR4][R14.64], R21 ;  /* 0x000000150e007986 */ /* 0x0081e8000c101904 */
[----:B------:R-:W2:Y:S01]  /*01f0*/  LDG.E R17, desc[UR4][R16.64] ;  /* 0x0000000410117981 */ /* 0x000ea2000c1e1900 */
[----:B------:R-:W-:Y:S01]  /*0200*/  IADD3 R23, PT, PT, R8, R19, RZ ;  /* 0x0000001308177210 */ /* 0x000fe20007ffe0ff */
[----:B------:R-:W-:-:S04]  /*0210*/  IMAD R13, R10, R2, R9 ;  /* 0x000000020a0d7224 */ /* 0x000fc800078e0209 */
[----:B------:R-:W-:Y:S02]  /*0220*/  IMAD R19, R11, R23, R0 ;  /* 0x000000170b137224 */ /* 0x000fe400078e0200 */
[----:B------:R-:W-:-:S04]  /*0230*/  IMAD.WIDE R12, R13, 0x4, R6 ;  /* 0x000000040d0c7825 */ /* 0x000fc800078e0206 */
[----:B------:R-:W-:Y:S01]  /*0240*/  IMAD.WIDE R18, R19, 0x4, R4 ;  /* 0x0000000413127825 */ /* 0x000fe200078e0204 */
[----:B------:R-:W-:Y:S01]  /*0250*/  IADD3 R20, PT, PT, R10, R3, RZ ;  /* 0x000000030a147210 */ /* 0x000fe20007ffe0ff */
[----:B--2---:R-:W-:Y:S04]  /*0260*/  STG.E desc[UR4][R12.64], R17 ;  /* 0x000000110c007986 */ /* 0x004fe8000c101904 */
[----:B------:R-:W2:Y:S01]  /*0270*/  LDG.E R19, desc[UR4][R18.64] ;  /* 0x0000000412137981 */ /* 0x000ea2000c1e1900 */
[----:B------:R-:W-:Y:S01]  /*0280*/  IADD3 R8, PT, PT, R8, R23, RZ ;  /* 0x0000001708087210 */ /* 0x000fe20007ffe0ff */
[----:B0-----:R-:W-:-:S04]  /*0290*/  IMAD R15, R20, R2, R9 ;  /* 0x00000002140f7224 */ /* 0x001fc800078e0209 */
[----:B------:R-:W-:Y:S02]  /*02a0*/  IMAD R21, R11, R8, R0 ;  /* 0x000000080b157224 */ /* 0x000fe400078e0200 */
[----:B------:R-:W-:-:S04]  /*02b0*/  IMAD.WIDE R10, R15, 0x4, R6 ;  /* 0x000000040f0a7825 */ /* 0x000fc800078e0206 */
[----:B------:R-:W-:Y:S01]  /*02c0*/  IMAD.WIDE R4, R21, 0x4, R4 ;  /* 0x0000000415047825 */ /* 0x000fe200078e0204 */
[----:B------:R-:W-:Y:S01]  /*02d0*/  IADD3 R3, PT, PT, R20, R3, RZ ;  /* 0x0000000314037210 */ /* 0x000fe20007ffe0ff */
[----:B--2---:R-:W-:Y:S04]  /*02e0*/  STG.E desc[UR4][R10.64], R19 ;  /* 0x000000130a007986 */ /* 0x004fe8000c101904 */
[----:B------:R-:W2:Y:S01]  /*02f0*/  LDG.E R5, desc[UR4][R4.64] ;  /* 0x0000000404057981 */ /* 0x000ea2000c1e1900 */
[----:B------:R-:W-:-:S04]  /*0300*/  IMAD R3, R3, R2, R9 ;  /* 0x0000000203037224 */ /* 0x000fc800078e0209 */
[----:B------:R-:W-:-:S05]  /*0310*/  IMAD.WIDE R6, R3, 0x4, R6 ;  /* 0x0000000403067825 */ /* 0x000fca00078e0206 */
[----:B--2---:R-:W-:Y:S01]  /*0320*/  STG.E desc[UR4][R6.64], R5 ;  /* 0x0000000506007986 */ /* 0x004fe2000c101904 */
[----:B------:R-:W-:Y:S05]  /*0330*/  EXIT ;  /* 0x000000000000794d */ /* 0x000fea0003800000 */
.L_x_43:
        /* <DEDUP_REMOVED lines=12> */
.L_x_76:


//--------------------- .text.kselect             --------------------------
	.section	.text.kselect,"ax",@progbits
	.align	128
        .global         kselect
        .type           kselect,@function
        .size           kselect,(.L_x_77 - kselect)
        .other          kselect,@"STO_CUDA_ENTRY STV_DEFAULT"
kselect:
.text.kselect:
[----:B------:R-:W-:Y:S01]  /*0000*/  LDC R1, c[0x0][0x37c] ;  /* 0x0000df00ff017b82 */ /* 0x000fe20000000800 */
[----:B------:R-:W0:Y:S07]  /*0010*/  S2R R6, SR_TID.Y ;  /* 0x0000000000067919 */ /* 0x000e2e0000002200 */
[----:B------:R-:W1:Y:S01]  /*0020*/  LDC R0, c[0x0][0x360] ;  /* 0x0000d800ff007b82 */ /* 0x000e620000000800 */
[----:B------:R-:W-:Y:S01]  /*0030*/  BSSY.RECONVERGENT B0, `(.L_x_44) ;  /* 0x000003b000007945 */ /* 0x000fe20003800200 */
[----:B------:R-:W1:Y:S06]  /*0040*/  S2R R5, SR_TID.X ;  /* 0x0000000000057919 */ /* 0x000e6c0000002100 */
[----:B------:R-:W0:Y:S08]  /*0050*/  S2UR UR5, SR_CTAID.Y ;  /* 0x00000000000579c3 */ /* 0x000e300000002600 */
[----:B------:R-:W0:Y:S08]  /*0060*/  LDC R7, c[0x0][0x364] ;  /* 0x0000d900ff077b82 */ /* 0x000e300000000800 */
[----:B------:R-:W1:Y:S08]  /*0070*/  S2UR UR4, SR_CTAID.X ;  /* 0x00000000000479c3 */ /* 0x000e700000002500 */
[----:B------:R-:W2:Y:S01]  /*0080*/  LDC.64 R2, c[0x0][0x388] ;  /* 0x0000e200ff027b82 */ /* 0x000ea20000000a00 */
[----:B0-----:R-:W-:-:S02]  /*0090*/  IMAD R6, R7, UR5, R6 ;  /* 0x0000000507067c24 */ /* 0x001fc4000f8e0206 */
[----:B-1----:R-:W-:Y:S01]  /*00a0*/  IMAD R5, R0, UR4, R5 ;  /* 0x0000000400057c24 */ /* 0x002fe2000f8e0205 */
[----:B------:R-:W0:Y:S04]  /*00b0*/  LDCU.64 UR4, c[0x0][0x358] ;  /* 0x00006b00ff0477ac */ /* 0x000e280008000a00 */
[----:B------:R-:W-:Y:S02]  /*00c0*/  ISETP.GE.U32.AND P1, PT, R5, 0x4, PT ;  /* 0x000000040500780c */ /* 0x000fe40003f26070 */
[----:B--2---:R-:W-:Y:S01]  /*00d0*/  ISETP.GE.AND P0, PT, R6, R3, PT ;  /* 0x000000030600720c */ /* 0x004fe20003f06270 */
[----:B------:R-:W-:Y:S01]  /*00e0*/  VIADD R0, R3, 0x8 ;  /* 0x0000000803007836 */ /* 0x000fe20000000000 */
[----:B------:R-:W-:Y:S02]  /*00f0*/  IADD3 R4, PT, PT, R2, 0x8, RZ ;  /* 0x0000000802047810 */ /* 0x000fe40007ffe0ff */
[----:B------:R-:W-:-:S13]  /*0100*/  ISETP.GE.OR P0, PT, R5, R2, P0 ;  /* 0x000000020500720c */ /* 0x000fda0000706670 */
[----:B0-----:R-:W-:Y:S05]  /*0110*/  @P0 BRA `(.L_x_45) ;  /* 0x0000000000b00947 */ /* 0x001fea0003800000 */
[----:B------:R-:W0:Y:S01]  /*0120*/  LDCU UR6, c[0x0][0x390] ;  /* 0x00007200ff0677ac */ /* 0x000e220008000800 */
[----:B------:R-:W1:Y:S01]  /*0130*/  LDC.64 R8, c[0x0][0x380] ;  /* 0x0000e000ff087b82 */ /* 0x000e620000000a00 */
[----:B------:R-:W-:-:S05]  /*0140*/  IADD3 R7, PT, PT, R6, 0x4, RZ ;  /* 0x0000000406077810 */ /* 0x000fca0007ffe0ff */
[----:B------:R-:W-:-:S04]  /*0150*/  IMAD R11, R0, 0x4, R7 ;  /* 0x00000004000b7824 */ /* 0x000fc800078e0207 */
[C---:B------:R-:W-:Y:S02]  /*0160*/  IMAD.IADD R13, R0.reuse, 0x1, R11 ;  /* 0x00000001000d7824 */ /* 0x040fe400078e020b */
[----:B0-----:R-:W-:Y:S01]  /*0170*/  IMAD R17, R0, UR6, R7 ;  /* 0x0000000600117c24 */ /* 0x001fe2000f8e0207 */
[----:B------:R-:W-:-:S04]  /*0180*/  IADD3 R7, PT, PT, R5, 0x4, RZ ;  /* 0x0000000405077810 */ /* 0x000fc80007ffe0ff */
[----:B------:R-:W-:Y:S01]  /*0190*/  IADD3 R19, PT, PT, R0, R17, RZ ;  /* 0x0000001100137210 */ /* 0x000fe20007ffe0ff */
[----:B------:R-:W-:Y:S02]  /*01a0*/  IMAD R15, R4, R13, R7 ;  /* 0x0000000d040f7224 */ /* 0x000fe400078e0207 */
[C---:B------:R-:W-:Y:S01]  /*01b0*/  IMAD.IADD R13, R0.reuse, 0x1, R13 ;  /* 0x00000001000d7824 */ /* 0x040fe200078e020d */
[----:B------:R-:W-:Y:S01]  /*01c0*/  IADD3 R27, PT, PT, R0, R19, RZ ;  /* 0x00000013001b7210 */ /* 0x000fe20007ffe0ff */
[C-C-:B------:R-:W-:Y:S02]  /*01d0*/  IMAD R11, R4.reuse, R11, R7.reuse ;  /* 0x0000000b040b7224 */ /* 0x140fe400078e0207 */
[----:B------:R-:W-:Y:S01]  /*01e0*/  IMAD R23, R4, R13, R7 ;  /* 0x0000000d04177224 */ /* 0x000fe200078e0207 */
[C---:B------:R-:W-:Y:S01]  /*01f0*/  IADD3 R18, PT, PT, R0.reuse, R27, RZ ;  /* 0x0000001b00127210 */ /* 0x040fe20007ffe0ff */
[----:B------:R-:W-:Y:S01]  /*0200*/  IMAD.IADD R16, R0, 0x1, R13 ;  /* 0x0000000100107824 */ /* 0x000fe200078e020d */
[----:B------:R-:W-:Y:S01]  /*0210*/  I2FP.F32.S32 R25, R11 ;  /* 0x0000000b00197245 */ /* 0x000fe20000201400 */
[----:B-1----:R-:W-:Y:S01]  /*0220*/  IMAD.WIDE R12, R23, 0x4, R8 ;  /* 0x00000004170c7825 */ /* 0x002fe200078e0208 */
[----:B------:R-:W-:-:S03]  /*0230*/  I2FP.F32.S32 R29, R23 ;  /* 0x00000017001d7245 */ /* 0x000fc60000201400 */
[C-C-:B------:R-:W-:Y:S02]  /*0240*/  IMAD R23, R4.reuse, R16, R7.reuse ;  /* 0x0000001004177224 */ /* 0x140fe400078e0207 */
[C-C-:B------:R-:W-:Y:S02]  /*0250*/  IMAD R17, R4.reuse, R17, R7.reuse ;  /* 0x0000001104117224 */ /* 0x140fe400078e0207 */
[C---:B------:R-:W-:Y:S01]  /*0260*/  IMAD R21, R4.reuse, R19, R7 ;  /* 0x0000001304157224 */ /* 0x040fe200078e0207 */
[----:B------:R-:W-:Y:S01]  /*0270*/  I2FP.F32.S32 R24, R23 ;  /* 0x0000001700187245 */ /* 0x000fe20000201400 */
[----:B------:R-:W-:Y:S01]  /*0280*/  IMAD.WIDE R10, R11, 0x4, R8 ;  /* 0x000000040b0a7825 */ /* 0x000fe200078e0208 */
[----:B------:R-:W-:Y:S02]  /*0290*/  I2FP.F32.S32 R26, R17 ;  /* 0x00000011001a7245 */ /* 0x000fe40000201400 */
[----:B------:R-:W-:Y:S01]  /*02a0*/  I2FP.F32.S32 R28, R21 ;  /* 0x00000015001c7245 */ /* 0x000fe20000201400 */
[C---:B------:R-:W-:Y:S01]  /*02b0*/  IMAD R19, R4.reuse, R27, R7 ;  /* 0x0000001b04137224 */ /* 0x040fe200078e0207 */
[----:B------:R-:W-:Y:S01]  /*02c0*/  I2FP.F32.S32 R27, R15 ;  /* 0x0000000f001b7245 */ /* 0x000fe20000201400 */
[----:B------:R-:W-:Y:S01]  /*02d0*/  IMAD.WIDE R14, R15, 0x4, R8 ;  /* 0x000000040f0e7825 */ /* 0x000fe200078e0208 */
[----:B------:R0:W-:Y:S03]  /*02e0*/  STG.E desc[UR4][R10.64], R25 ;  /* 0x000000190a007986 */ /* 0x0001e6000c101904 */
[----:B------:R-:W-:Y:S01]  /*02f0*/  IMAD R7, R4, R18, R7 ;  /* 0x0000001204077224 */ /* 0x000fe200078e0207 */
[----:B------:R1:W-:Y:S01]  /*0300*/  STG.E desc[UR4][R14.64], R27 ;  /* 0x0000001b0e007986 */ /* 0x0003e2000c101904 */
[----:B------:R-:W-:-:S03]  /*0310*/  IMAD.WIDE R22, R23, 0x4, R8 ;  /* 0x0000000417167825 */ /* 0x000fc600078e0208 */
[----:B------:R1:W-:Y:S01]  /*0320*/  STG.E desc[UR4][R12.64], R29 ;  /* 0x0000001d0c007986 */ /* 0x0003e2000c101904 */
[----:B------:R-:W-:Y:S01]  /*0330*/  IMAD.WIDE R16, R17, 0x4, R8 ;  /* 0x0000000411107825 */ /* 0x000fe200078e0208 */
[----:B0-----:R-:W-:-:S03]  /*0340*/  I2FP.F32.S32 R11, R19 ;  /* 0x00000013000b7245 */ /* 0x001fc60000201400 */
[--C-:B------:R-:W-:Y:S01]  /*0350*/  IMAD.WIDE R20, R21, 0x4, R8.reuse ;  /* 0x0000000415147825 */ /* 0x100fe200078e0208 */
[----:B------:R1:W-:Y:S03]  /*0360*/  STG.E desc[UR4][R22.64], R24 ;  /* 0x0000001816007986 */ /* 0x0003e6000c101904 */
[--C-:B------:R-:W-:Y:S01]  /*0370*/  IMAD.WIDE R18, R19, 0x4, R8.reuse ;  /* 0x0000000413127825 */ /* 0x100fe200078e0208 */
[----:B------:R1:W-:Y:S03]  /*0380*/  STG.E desc[UR4][R16.64], R26 ;  /* 0x0000001a10007986 */ /* 0x0003e6000c101904 */
[----:B------:R-:W-:Y:S01]  /*0390*/  IMAD.WIDE R8, R7, 0x4, R8 ;  /* 0x0000000407087825 */ /* 0x000fe200078e0208 */
[----:B------:R-:W-:Y:S01]  /*03a0*/  I2FP.F32.S32 R7, R7 ;  /* 0x0000000700077245 */ /* 0x000fe20000201400 */
[----:B------:R1:W-:Y:S04]  /*03b0*/  STG.E desc[UR4][R20.64], R28 ;  /* 0x0000001c14007986 */ /* 0x0003e8000c101904 */
[----:B------:R1:W-:Y:S04]  /*03c0*/  STG.E desc[UR4][R18.64], R11 ;  /* 0x0000000b12007986 */ /* 0x0003e8000c101904 */
[----:B------:R1:W-:Y:S02]  /*03d0*/  STG.E desc[UR4][R8.64], R7 ;  /* 0x0000000708007986 */ /* 0x0003e4000c101904 */
.L_x_45:
[----:B------:R-:W-:Y:S05]  /*03e0*/  BSYNC.RECONVERGENT B0 ;  /* 0x0000000000007941 */ /* 0x000fea0003800200 */
.L_x_44:
[----:B------:R-:W-:Y:S04]  /*03f0*/  BSSY.RECONVERGENT B1, `(.L_x_46) ;  /* 0x000005e000017945 */ /* 0x000fe80003800200 */
[----:B------:R-:W-:Y:S04]  /*0400*/  BSSY.RELIABLE B0, `(.L_x_47) ;  /* 0x0000010000007945 */ /* 0x000fe80003800100 */
[----:B------:R-:W-:Y:S05]  /*0410*/  @!P1 BRA `(.L_x_48) ;  /* 0x0000000000249947 */ /* 0x000fea0003800000 */
[----:B------:R-:W0:Y:S01]  /*0420*/  LDCU UR6, c[0x0][0x390] ;  /* 0x00007200ff0677ac */ /* 0x000e220008000800 */
[----:B-1----:R-:W-:Y:S02]  /*0430*/  IADD3 R8, PT, PT, R2, -0x4, RZ ;  /* 0xfffffffc02087810 */ /* 0x002fe40007ffe0ff */
[----:B------:R-:W-:Y:S01]  /*0440*/  ISETP.LT.AND P1, PT, R5, R2, PT ;  /* 0x000000020500720c */ /* 0x000fe20003f21270 */
[----:B0-----:R-:W-:-:S05]  /*0450*/  IMAD.U32 R7, RZ, RZ, UR6 ;  /* 0x00000006ff077e24 */ /* 0x001fca000f8e00ff */
[----:B------:R-:W-:-:S04]  /*0460*/  ISETP.GT.AND P0, PT, R7, RZ, PT ;  /* 0x000000ff0700720c */ /* 0x000fc80003f04270 */
[----:B------:R-:W-:-:S13]  /*0470*/  ISETP.GE.AND P0, PT, R5, R8, P0 ;  /* 0x000000080500720c */ /* 0x000fda0000706270 */
[----:B------:R-:W-:Y:S05]  /*0480*/  @P0 BRA P1, `(.L_x_49) ;  /* 0x00000000001c0947 */ /* 0x000fea0000800000 */
[----:B------:R-:W-:Y:S05]  /*0490*/  BREAK.RELIABLE B0 ;  /* 0x0000000000007942 */ /* 0x000fea0003800100 */
[----:B------:R-:W-:Y:S05]  /*04a0*/  BRA `(.L_x_50) ;  /* 0x0000000400487947 */ /* 0x000fea0003800000 */
.L_x_48:
[----:B------:R-:W1:Y:S02]  /*04b0*/  LDCU UR6, c[0x0][0x390] ;  /* 0x00007200ff0677ac */ /* 0x000e640008000800 */
[----:B-1----:R-:W-:-:S05]  /*04c0*/  IMAD.U32 R7, RZ, RZ, UR6 ;  /* 0x00000006ff077e24 */ /* 0x002fca000f8e00ff */
[----:B------:R-:W-:-:S13]  /*04d0*/  ISETP.GE.AND P0, PT, R7, 0x1, PT ;  /* 0x000000010700780c */ /* 0x000fda0003f06270 */
[----:B------:R-:W-:Y:S05]  /*04e0*/  @!P0 BREAK.RELIABLE B0 ;  /* 0x0000000000008942 */ /* 0x000fea0003800100 */
[----:B------:R-:W-:Y:S05]  /*04f0*/  @!P0 BRA `(.L_x_50) ;  /* 0x0000000400348947 */ /* 0x000fea0003800000 */
.L_x_49:
[----:B------:R-:W-:Y:S05]  /*0500*/  BSYNC.RELIABLE B0 ;  /* 0x0000000000007941 */ /* 0x000fea0003800100 */
.L_x_47:
[C---:B------:R-:W-:Y:S01]  /*0510*/  ISETP.GE.U32.AND P1, PT, R7.reuse, 0x4, PT ;  /* 0x000000040700780c */ /* 0x040fe20003f26070 */
[----:B------:R-:W-:Y:S01]  /*0520*/  BSSY.RECONVERGENT B2, `(.L_x_51) ;  /* 0x000002d000027945 */ /* 0x000fe20003800200 */
[----:B------:R-:W-:Y:S01]  /*0530*/  LOP3.LUT R20, R7, 0x3, RZ, 0xc0, !PT ;  /* 0x0000000307147812 */ /* 0x000fe200078ec0ff */
[----:B------:R-:W-:-:S03]  /*0540*/  HFMA2 R2, -RZ, RZ, 0, 0 ;  /* 0x00000000ff027431 */ /* 0x000fc600000001ff */
[----:B------:R-:W-:-:S07]  /*0550*/  ISETP.NE.AND P0, PT, R20, RZ, PT ;  /* 0x000000ff1400720c */ /* 0x000fce0003f05270 */
[----:B------:R-:W-:Y:S06]  /*0560*/  @!P1 BRA `(.L_x_52) ;  /* 0x0000000000a09947 */ /* 0x000fec0003800000 */
[----:B------:R-:W0:Y:S01]  /*0570*/  LDC.64 R8, c[0x0][0x380] ;  /* 0x0000e000ff087b82 */ /* 0x000e220000000a00 */
[C-C-:B------:R-:W-:Y:S01]  /*0580*/  IMAD R10, R3.reuse, 0x5, R6.reuse ;  /* 0x00000005030a7824 */ /* 0x140fe200078e0206 */
[C---:B------:R-:W-:Y:S01]  /*0590*/  LEA R11, R3.reuse, 0x20, 0x2 ;  /* 0x00000020030b7811 */ /* 0x040fe200078e10ff */
[--C-:B------:R-:W-:Y:S01]  /*05a0*/  IMAD R13, R3, 0x7, R6.reuse ;  /* 0x00000007030d7824 */ /* 0x100fe200078e0206 */
[----:B------:R-:W-:Y:S01]  /*05b0*/  LOP3.LUT R2, R7, 0x7ffffffc, RZ, 0xc0, !PT ;  /* 0x7ffffffc07027812 */ /* 0x000fe200078ec0ff */
[C-C-:B------:R-:W-:Y:S01]  /*05c0*/  IMAD R12, R3.reuse, 0x6, R6.reuse ;  /* 0x00000006030c7824 */ /* 0x140fe200078e0206 */
[----:B------:R-:W-:Y:S01]  /*05d0*/  IADD3 R10, PT, PT, R10, 0x2c, RZ ;  /* 0x0000002c0a0a7810 */ /* 0x000fe20007ffe0ff */
[----:B------:R-:W-:Y:S01]  /*05e0*/  IMAD R14, R3, 0x4, R6 ;  /* 0x00000004030e7824 */ /* 0x000fe200078e0206 */
[----:B------:R-:W-:Y:S01]  /*05f0*/  IADD3 R13, PT, PT, R13, 0x3c, RZ ;  /* 0x0000003c0d0d7810 */ /* 0x000fe20007ffe0ff */
[----:B------:R-:W-:Y:S01]  /*0600*/  VIADD R12, R12, 0x34 ;  /* 0x000000340c0c7836 */ /* 0x000fe20000000000 */
[----:B------:R-:W-:Y:S01]  /*0610*/  IADD3 R19, PT, PT, -R2, RZ, RZ ;  /* 0x000000ff02137210 */ /* 0x000fe20007ffe1ff */
[----:B------:R-:W-:-:S02]  /*0620*/  VIADD R14, R14, 0x24 ;  /* 0x000000240e0e7836 */ /* 0x000fc40000000000 */
[C---:B------:R-:W-:Y:S02]  /*0630*/  IMAD R18, R4.reuse, R11, RZ ;  /* 0x0000000b04127224 */ /* 0x040fe400078e02ff */
[C-C-:B------:R-:W-:Y:S02]  /*0640*/  IMAD R21, R4.reuse, R10, R5.reuse ;  /* 0x0000000a04157224 */ /* 0x140fe400078e0205 */
[C-C-:B------:R-:W-:Y:S02]  /*0650*/  IMAD R23, R4.reuse, R12, R5.reuse ;  /* 0x0000000c04177224 */ /* 0x140fe400078e0205 */
[C-C-:B------:R-:W-:Y:S02]  /*0660*/  IMAD R25, R4.reuse, R13, R5.reuse ;  /* 0x0000000d04197224 */ /* 0x140fe400078e0205 */
[----:B------:R-:W-:-:S07]  /*0670*/  IMAD R27, R4, R14, R5 ;  /* 0x0000000e041b7224 */ /* 0x000fce00078e0205 */
.L_x_53:
[----:B-1----:R-:W-:Y:S01]  /*0680*/  VIADD R17, R27, 0x4 ;  /* 0x000000041b117836 */ /* 0x002fe20000000000 */
[----:B------:R-:W-:Y:S01]  /*0690*/  IADD3 R11, PT, PT, R21, 0x4, RZ ;  /* 0x00000004150b7810 */ /* 0x000fe20007ffe0ff */
[----:B------:R-:W-:Y:S01]  /*06a0*/  VIADD R13, R23, 0x4 ;  /* 0x00000004170d7836 */ /* 0x000fe20000000000 */
[----:B------:R-:W-:Y:S01]  /*06b0*/  IADD3 R15, PT, PT, R25, 0x4, RZ ;  /* 0x00000004190f7810 */ /* 0x000fe20007ffe0ff */
[----:B------:R-:W-:Y:S01]  /*06c0*/  VIADD R19, R19, 0x4 ;  /* 0x0000000413137836 */ /* 0x000fe20000000000 */
[----:B------:R-:W-:Y:S01]  /*06d0*/  I2FP.F32.S32 R29, R17 ;  /* 0x00000011001d7245 */ /* 0x000fe20000201400 */
[--C-:B0-----:R-:W-:Y:S01]  /*06e0*/  IMAD.WIDE R16, R17, 0x4, R8.reuse ;  /* 0x0000000411107825 */ /* 0x101fe200078e0208 */
[----:B------:R-:W-:Y:S02]  /*06f0*/  I2FP.F32.S32 R22, R11 ;  /* 0x0000000b00167245 */ /* 0x000fe40000201400 */
[----:B------:R-:W-:Y:S01]  /*0700*/  I2FP.F32.S32 R24, R13 ;  /* 0x0000000d00187245 */ /* 0x000fe20000201400 */
[--C-:B------:R-:W-:Y:S01]  /*0710*/  IMAD.WIDE R10, R11, 0x4, R8.reuse ;  /* 0x000000040b0a7825 */ /* 0x100fe200078e0208 */
[----:B------:R-:W-:Y:S01]  /*0720*/  I2FP.F32.S32 R26, R15 ;  /* 0x0000000f001a7245 */ /* 0x000fe20000201400 */
[----:B------:R1:W-:Y:S01]  /*0730*/  STG.E desc[UR4][R16.64], R29 ;  /* 0x0000001d10007986 */ /* 0x0003e2000c101904 */
[----:B------:R-:W-:Y:S01]  /*0740*/  ISETP.NE.AND P1, PT, R19, RZ, PT ;  /* 0x000000ff1300720c */ /* 0x000fe20003f25270 */
[--C-:B------:R-:W-:Y:S01]  /*0750*/  IMAD.WIDE R12, R13, 0x4, R8.reuse ;  /* 0x000000040d0c7825 */ /* 0x100fe200078e0208 */
[C---:B------:R-:W-:Y:S01]  /*0760*/  IADD3 R27, PT, PT, R18.reuse, R27, RZ ;  /* 0x0000001b121b7210 */ /* 0x040fe20007ffe0ff */
[----:B------:R1:W-:Y:S01]  /*0770*/  STG.E desc[UR4][R10.64], R22 ;  /* 0x000000160a007986 */ /* 0x0003e2000c101904 */
[----:B------:R-:W-:Y:S01]  /*0780*/  IADD3 R23, PT, PT, R18, R23, RZ ;  /* 0x0000001712177210 */ /* 0x000fe20007ffe0ff */
[----:B------:R-:W-:-:S02]  /*0790*/  IMAD.WIDE R14, R15, 0x4, R8 ;  /* 0x000000040f0e7825 */ /* 0x000fc400078e0208 */
[----:B------:R1:W-:Y:S02]  /*07a0*/  STG.E desc[UR4][R12.64], R24 ;  /* 0x000000180c007986 */ /* 0x0003e4000c101904 */
[C---:B------:R-:W-:Y:S02]  /*07b0*/  IMAD.IADD R21, R18.reuse, 0x1, R21 ;  /* 0x0000000112157824 */ /* 0x040fe400078e0215 */
[----:B------:R1:W-:Y:S01]  /*07c0*/  STG.E desc[UR4][R14.64], R26 ;  /* 0x0000001a0e007986 */ /* 0x0003e2000c101904 */
[----:B------:R-:W-:Y:S01]  /*07d0*/  IMAD.IADD R25, R18, 0x1, R25 ;  /* 0x0000000112197824 */ /* 0x000fe200078e0219 */
[----:B------:R-:W-:Y:S06]  /*07e0*/  @P1 BRA `(.L_x_53) ;  /* 0xfffffffc00a41947 */ /* 0x000fec000383ffff */
.L_x_52:
[----:B------:R-:W-:Y:S05]  /*07f0*/  BSYNC.RECONVERGENT B2 ;  /* 0x0000000000027941 */ /* 0x000fea0003800200 */
.L_x_51:
[----:B-1----:R-:W-:Y:S01]  /*0800*/  IADD3 R14, PT, PT, R6, 0x4, RZ ;  /* 0x00000004060e7810 */ /* 0x002fe20007ffe0ff */
[----:B------:R-:W-:Y:S01]  /*0810*/  VIADD R16, R5, 0x4 ;  /* 0x0000000405107836 */ /* 0x000fe20000000000 */
[----:B------:R-:W-:Y:S06]  /*0820*/  @!P0 BRA `(.L_x_50) ;  /* 0x0000000000688947 */ /* 0x000fec0003800000 */
[----:B------:R-:W-:Y:S01]  /*0830*/  LOP3.LUT R8, R7, 0x1, RZ, 0xc0, !PT ;  /* 0x0000000107087812 */ /* 0x000fe200078ec0ff */
[----:B------:R-:W-:Y:S01]  /*0840*/  BSSY.RECONVERGENT B2, `(.L_x_54) ;  /* 0x0000012000027945 */ /* 0x000fe20003800200 */
[----:B------:R-:W-:Y:S02]  /*0850*/  ISETP.NE.AND P0, PT, R20, 0x1, PT ;  /* 0x000000011400780c */ /* 0x000fe40003f05270 */
[----:B------:R-:W-:-:S13]  /*0860*/  ISETP.NE.U32.AND P1, PT, R8, 0x1, PT ;  /* 0x000000010800780c */ /* 0x000fda0003f25070 */
[----:B------:R-:W0:Y:S01]  /*0870*/  @!P1 LDC.64 R8, c[0x0][0x380] ;  /* 0x0000e000ff089b82 */ /* 0x000e220000000a00 */
[----:B------:R-:W-:Y:S05]  /*0880*/  @!P0 BRA `(.L_x_55) ;  /* 0x0000000000348947 */ /* 0x000fea0003800000 */
[----:B------:R-:W1:Y:S01]  /*0890*/  LDC.64 R10, c[0x0][0x380] ;  /* 0x0000e000ff0a7b82 */ /* 0x000e620000000a00 */
[C---:B------:R-:W-:Y:S02]  /*08a0*/  IADD3 R13, PT, PT, R2.reuse, 0x4, RZ ;  /* 0x00000004020d7810 */ /* 0x040fe40007ffe0ff */
[----:B------:R-:W-:-:S03]  /*08b0*/  IADD3 R2, PT, PT, R2, 0x2, RZ ;  /* 0x0000000202027810 */ /* 0x000fc60007ffe0ff */
[----:B------:R-:W-:-:S04]  /*08c0*/  IMAD R13, R0, R13, R14 ;  /* 0x0000000d000d7224 */ /* 0x000fc800078e020e */
[----:B------:R-:W-:Y:S02]  /*08d0*/  IMAD.IADD R15, R0, 0x1, R13 ;  /* 0x00000001000f7824 */ /* 0x000fe400078e020d */
[C-C-:B------:R-:W-:Y:S02]  /*08e0*/  IMAD R13, R4.reuse, R13, R16.reuse ;  /* 0x0000000d040d7224 */ /* 0x140fe400078e0210 */
[----:B------:R-:W-:-:S03]  /*08f0*/  IMAD R17, R4, R15, R16 ;  /* 0x0000000f04117224 */ /* 0x000fc600078e0210 */
[----:B------:R-:W-:Y:S01]  /*0900*/  I2FP.F32.S32 R15, R13 ;  /* 0x0000000d000f7245 */ /* 0x000fe20000201400 */
[----:B-1----:R-:W-:-:S04]  /*0910*/  IMAD.WIDE R12, R13, 0x4, R10 ;  /* 0x000000040d0c7825 */ /* 0x002fc800078e020a */
[----:B------:R-:W-:Y:S01]  /*0920*/  IMAD.WIDE R10, R17, 0x4, R10 ;  /* 0x00000004110a7825 */ /* 0x000fe200078e020a */
[----:B------:R-:W-:Y:S01]  /*0930*/  I2FP.F32.S32 R17, R17 ;  /* 0x0000001100117245 */ /* 0x000fe20000201400 */
[----:B------:R1:W-:Y:S04]  /*0940*/  STG.E desc[UR4][R12.64], R15 ;  /* 0x0000000f0c007986 */ /* 0x0003e8000c101904 */
[----:B------:R1:W-:Y:S02]  /*0950*/  STG.E desc[UR4][R10.64], R17 ;  /* 0x000000110a007986 */ /* 0x0003e4000c101904 */
.L_x_55:
[----:B------:R-:W-:Y:S05]  /*0960*/  BSYNC.RECONVERGENT B2 ;  /* 0x0000000000027941 */ /* 0x000fea0003800200 */
.L_x_54:
[----:B-1----:R-:W-:-:S04]  /*0970*/  @!P1 VIADD R11, R2, 0x4 ;  /* 0x00000004020b9836 */ /* 0x002fc80000000000 */
[----:B------:R-:W-:-:S04]  /*0980*/  @!P1 IMAD R11, R0, R11, R14 ;  /* 0x0000000b000b9224 */ /* 0x000fc800078e020e */
[----:B------:R-:W-:-:S04]  /*0990*/  @!P1 IMAD R11, R4, R11, R16 ;  /* 0x0000000b040b9224 */ /* 0x000fc800078e0210 */
[----:B0-----:R-:W-:Y:S01]  /*09a0*/  @!P1 IMAD.WIDE R8, R11, 0x4, R8 ;  /* 0x000000040b089825 */ /* 0x001fe200078e0208 */
[----:B------:R-:W-:-:S05]  /*09b0*/  @!P1 I2FP.F32.S32 R11, R11 ;  /* 0x0000000b000b9245 */ /* 0x000fca0000201400 */
[----:B------:R0:W-:Y:S02]  /*09c0*/  @!P1 STG.E desc[UR4][R8.64], R11 ;  /* 0x0000000b08009986 */ /* 0x0001e4000c101904 */
.L_x_50:
[----:B------:R-:W-:Y:S05]  /*09d0*/  BSYNC.RECONVERGENT B1 ;  /* 0x0000000000017941 */ /* 0x000fea0003800200 */
.L_x_46:
[----:B------:R-:W-:Y:S05]  /*09e0*/  WARPSYNC.ALL ;  /* 0x0000000000007948 */ /* 0x000fea0003800000 */
[----:B------:R-:W-:Y:S01]  /*09f0*/  ISETP.GE.U32.AND P0, PT, R6, 0x4, PT ;  /* 0x000000040600780c */ /* 0x000fe20003f06070 */
[----:B------:R-:W-:-:S12]  /*0a00*/  BSSY.RECONVERGENT B1, `(.L_x_56) ;  /* 0x000000a000017945 */ /* 0x000fd80003800200 */
[----:B------:R-:W-:Y:S05]  /*0a10*/  @!P0 BRA `(.L_x_57) ;  /* 0x0000000000188947 */ /* 0x000fea0003800000 */
[----:B------:R-:W-:Y:S02]  /*0a20*/  ISETP.GT.AND P0, PT, R7, RZ, PT ;  /* 0x000000ff0700720c */ /* 0x000fe40003f04270 */
[----:B0-----:R-:W-:Y:S02]  /*0a30*/  IADD3 R9, PT, PT, R3, -0x4, RZ ;  /* 0xfffffffc03097810 */ /* 0x001fe40007ffe0ff */
[C---:B------:R-:W-:Y:S02]  /*0a40*/  ISETP.LT.AND P1, PT, R6.reuse, R3, PT ;  /* 0x000000030600720c */ /* 0x040fe40003f21270 */
[----:B------:R-:W-:-:S13]  /*0a50*/  ISETP.GE.AND P0, PT, R6, R9, P0 ;  /* 0x000000090600720c */ /* 0x000fda0000706270 */
[----:B------:R-:W-:Y:S05]  /*0a60*/  @P0 BRA P1, `(.L_x_58) ;  /* 0x00000000000c0947 */ /* 0x000fea0000800000 */
[----:B------:R-:W-:Y:S05]  /*0a70*/  EXIT ;  /* 0x000000000000794d */ /* 0x000fea0003800000 */
.L_x_57:
[----:B------:R-:W-:-:S13]  /*0a80*/  ISETP.GE.AND P0, PT, R7, 0x1, PT ;  /* 0x000000010700780c */ /* 0x000fda0003f06270 */
[----:B------:R-:W-:Y:S05]  /*0a90*/  @!P0 EXIT ;  /* 0x000000000000894d */ /* 0x000fea0003800000 */
.L_x_58:
[----:B------:R-:W-:Y:S05]  /*0aa0*/  BSYNC.RECONVERGENT B1 ;  /* 0x0000000000017941 */ /* 0x000fea0003800200 */
.L_x_56:
[C---:B------:R-:W-:Y:S01]  /*0ab0*/  ISETP.GE.U32.AND P1, PT, R7.reuse, 0x4, PT ;  /* 0x000000040700780c */ /* 0x040fe20003f26070 */
[----:B------:R-:W-:Y:S01]  /*0ac0*/  BSSY.RECONVERGENT B1, `(.L_x_59) ;  /* 0x000002d000017945 */ /* 0x000fe20003800200 */
[----:B------:R-:W-:Y:S01]  /*0ad0*/  LOP3.LUT R25, R7, 0x3, RZ, 0xc0, !PT ;  /* 0x0000000307197812 */ /* 0x000fe200078ec0ff */
[----:B------:R-:W-:-:S03]  /*0ae0*/  IMAD.MOV.U32 R14, RZ, RZ, RZ ;  /* 0x000000ffff0e7224 */ /* 0x000fc600078e00ff */
[----:B------:R-:W-:-:S07]  /*0af0*/  ISETP.NE.AND P0, PT, R25, RZ, PT ;  /* 0x000000ff1900720c */ /* 0x000fce0003f05270 */
[----:B------:R-:W-:Y:S06]  /*0b00*/  @!P1 BRA `(.L_x_60) ;  /* 0x0000000000a09947 */ /* 0x000fec0003800000 */
[----:B0-----:R-:W0:Y:S01]  /*0b10*/  LDC.64 R8, c[0x0][0x380] ;  /* 0x0000e000ff087b82 */ /* 0x001e220000000a00 */
[C-C-:B------:R-:W-:Y:S01]  /*0b20*/  IMAD R2, R3.reuse, 0x5, R6.reuse ;  /* 0x0000000503027824 */ /* 0x140fe200078e0206 */
[C---:B------:R-:W-:Y:S01]  /*0b30*/  LEA R15, R3.reuse, 0x20, 0x2 ;  /* 0x00000020030f7811 */ /* 0x040fe200078e10ff */
[--C-:B------:R-:W-:Y:S01]  /*0b40*/  IMAD R10, R3, 0x6, R6.reuse ;  /* 0x00000006030a7824 */ /* 0x100fe200078e0206 */
[----:B------:R-:W-:Y:S01]  /*0b50*/  LOP3.LUT R14, R7, 0x7ffffffc, RZ, 0xc0, !PT ;  /* 0x7ffffffc070e7812 */ /* 0x000fe200078ec0ff */
[C---:B------:R-:W-:Y:S01]  /*0b60*/  IMAD R11, R3.reuse, 0x7, R6 ;  /* 0x00000007030b7824 */ /* 0x040fe200078e0206 */
[----:B------:R-:W-:Y:S01]  /*0b70*/  LEA R3, R3, R6, 0x2 ;  /* 0x0000000603037211 */ /* 0x000fe200078e10ff */
[----:B------:R-:W-:Y:S01]  /*0b80*/  VIADD R2, R2, 0x2c ;  /* 0x0000002c02027836 */ /* 0x000fe20000000000 */
[----:B------:R-:W-:Y:S01]  /*0b90*/  IADD3 R10, PT, PT, R10, 0x34, RZ ;  /* 0x000000340a0a7810 */ /* 0x000fe20007ffe0ff */
[----:B------:R-:W-:Y:S01]  /*0ba0*/  VIADD R11, R11, 0x3c ;  /* 0x0000003c0b0b7836 */ /* 0x000fe20000000000 */
[----:B------:R-:W-:Y:S01]  /*0bb0*/  IADD3 R3, PT, PT, R3, 0x24, RZ ;  /* 0x0000002403037810 */ /* 0x000fe20007ffe0ff */
[----:B------:R-:W-:Y:S01]  /*0bc0*/  IMAD R15, R4, R15, RZ ;  /* 0x0000000f040f7224 */ /* 0x000fe200078e02ff */
[----:B------:R-:W-:Y:S01]  /*0bd0*/  IADD3 R19, PT, PT, -R14, RZ, RZ ;  /* 0x000000ff0e137210 */ /* 0x000fe20007ffe1ff */
[----:B------:R-:W-:-:S02]  /*0be0*/  IMAD R24, R4, R2, R5 ;  /* 0x0000000204187224 */ /* 0x000fc400078e0205 */
[C-C-:B------:R-:W-:Y:S02]  /*0bf0*/  IMAD R20, R4.reuse, R10, R5.reuse ;  /* 0x0000000a04147224 */ /* 0x140fe400078e0205 */
[C-C-:B------:R-:W-:Y:S02]  /*0c00*/  IMAD R22, R4.reuse, R11, R5.reuse ;  /* 0x0000000b04167224 */ /* 0x140fe400078e0205 */
[----:B------:R-:W-:-:S07]  /*0c10*/  IMAD R18, R4, R3, R5 ;  /* 0x0000000304127224 */ /* 0x000fce00078e0205 */
.L_x_61:
[----:B-1----:R-:W-:Y:S01]  /*0c20*/  VIADD R17, R18, 0x4 ;  /* 0x0000000412117836 */ /* 0x002fe20000000000 */
[----:B------:R-:W-:Y:S01]  /*0c30*/  IADD3 R3, PT, PT, R24, 0x4, RZ ;  /* 0x0000000418037810 */ /* 0x000fe20007ffe0ff */
[----:B------:R-:W-:Y:S01]  /*0c40*/  VIADD R13, R22, 0x4 ;  /* 0x00000004160d7836 */ /* 0x000fe20000000000 */
[----:B------:R-:W-:Y:S01]  /*0c50*/  IADD3 R11, PT, PT, R20, 0x4, RZ ;  /* 0x00000004140b7810 */ /* 0x000fe20007ffe0ff */
[----:B------:R-:W-:Y:S01]  /*0c60*/  IMAD.IADD R24, R15, 0x1, R24 ;  /* 0x000000010f187824 */ /* 0x000fe200078e0218 */
[----:B------:R-:W-:Y:S01]  /*0c70*/  I2FP.F32.S32 R21, R17 ;  /* 0x0000001100157245 */ /* 0x000fe20000201400 */
[--C-:B0-----:R-:W-:Y:S01]  /*0c80*/  IMAD.WIDE R16, R17, 0x4, R8.reuse ;  /* 0x0000000411107825 */ /* 0x101fe200078e0208 */
[----:B------:R-:W-:Y:S02]  /*0c90*/  I2FP.F32.S32 R23, R3 ;  /* 0x0000000300177245 */ /* 0x000fe40000201400 */
[----:B------:R-:W-:Y:S01]  /*0ca0*/  I2FP.F32.S32 R27, R11 ;  /* 0x0000000b001b7245 */ /* 0x000fe20000201400 */
[--C-:B------:R-:W-:Y:S01]  /*0cb0*/  IMAD.WIDE R2, R3, 0x4, R8.reuse ;  /* 0x0000000403027825 */ /* 0x100fe200078e0208 */
[----:B------:R-:W-:Y:S01]  /*0cc0*/  I2FP.F32.S32 R29, R13 ;  /* 0x0000000d001d7245 */ /* 0x000fe20000201400 */
[----:B------:R1:W-:Y:S01]  /*0cd0*/  STG.E desc[UR4][R16.64], R21 ;  /* 0x0000001510007986 */ /* 0x0003e2000c101904 */
[----:B------:R-:W-:Y:S01]  /*0ce0*/  IADD3 R19, PT, PT, R19, 0x4, RZ ;  /* 0x0000000413137810 */ /* 0x000fe20007ffe0ff */
[--C-:B------:R-:W-:Y:S01]  /*0cf0*/  IMAD.WIDE R10, R11, 0x4, R8.reuse ;  /* 0x000000040b0a7825 */ /* 0x100fe200078e0208 */
[----:B------:R-:W-:Y:S01]  /*0d00*/  IADD3 R18, PT, PT, R15, R18, RZ ;  /* 0x000000120f127210 */ /* 0x000fe20007ffe0ff */
[----:B------:R1:W-:Y:S01]  /*0d10*/  STG.E desc[UR4][R2.64], R23 ;  /* 0x0000001702007986 */ /* 0x0003e2000c101904 */
[----:B------:R-:W-:Y:S01]  /*0d20*/  ISETP.NE.AND P1, PT, R19, RZ, PT ;  /* 0x000000ff1300720c */ /* 0x000fe20003f25270 */
[----:B------:R-:W-:Y:S01]  /*0d30*/  IMAD.WIDE R12, R13, 0x4, R8 ;  /* 0x000000040d0c7825 */ /* 0x000fe200078e0208 */
[C---:B------:R-:W-:Y:S01]  /*0d40*/  IADD3 R20, PT, PT, R15.reuse, R20, RZ ;  /* 0x000000140f147210 */ /* 0x040fe20007ffe0ff */
[----:B------:R1:W-:Y:S01]  /*0d50*/  STG.E desc[UR4][R10.64], R27 ;  /* 0x0000001b0a007986 */ /* 0x0003e2000c101904 */
[----:B------:R-:W-:-:S03]  /*0d60*/  IADD3 R22, PT, PT, R15, R22, RZ ;  /* 0x000000160f167210 */ /* 0x000fc60007ffe0ff */
[----:B------:R1:W-:Y:S06]  /*0d70*/  STG.E desc[UR4][R12.64], R29 ;  /* 0x0000001d0c007986 */ /* 0x0003ec000c101904 */
[----:B------:R-:W-:Y:S05]  /*0d80*/  @P1 BRA `(.L_x_61) ;  /* 0xfffffffc00a41947 */ /* 0x000fea000383ffff */
.L_x_60:
[----:B------:R-:W-:Y:S05]  /*0d90*/  BSYNC.RECONVERGENT B1 ;  /* 0x0000000000017941 */ /* 0x000fea0003800200 */
.L_x_59:
[----:B------:R-:W-:Y:S05]  /*0da0*/  @!P0 EXIT ;  /* 0x000000000000894d */ /* 0x000fea0003800000 */
[----:B------:R-:W-:Y:S01]  /*0db0*/  ISETP.NE.AND P0, PT, R25, 0x1, PT ;  /* 0x000000011900780c */ /* 0x000fe20003f05270 */
[----:B------:R-:W-:Y:S01]  /*0dc0*/  BSSY.RECONVERGENT B1, `(.L_x_62) ;  /* 0x0000013000017945 */ /* 0x000fe20003800200 */
[----:B------:R-:W-:Y:S01]  /*0dd0*/  LOP3.LUT R7, R7, 0x1, RZ, 0xc0, !PT ;  /* 0x0000000107077812 */ /* 0x000fe200078ec0ff */
[----:B0-----:R-:W-:Y:S01]  /*0de0*/  VIADD R8, R6, 0x4 ;  /* 0x0000000406087836 */ /* 0x001fe20000000000 */
[----:B-1----:R-:W-:Y:S02]  /*0df0*/  IADD3 R10, PT, PT, R5, 0x4, RZ ;  /* 0x00000004050a7810 */ /* 0x002fe40007ffe0ff */
[----:B------:R-:W-:-:S07]  /*0e00*/  ISETP.NE.U32.AND P1, PT, R7, 0x1, PT ;  /* 0x000000010700780c */ /* 0x000fce0003f25070 */
[----:B------:R-:W-:Y:S06]  /*0e10*/  @!P0 BRA `(.L_x_63) ;  /* 0x0000000000348947 */ /* 0x000fec0003800000 */
[----:B------:R-:W0:Y:S01]  /*0e20*/  LDC.64 R6, c[0x0][0x380] ;  /* 0x0000e000ff067b82 */ /* 0x000e220000000a00 */
[C---:B------:R-:W-:Y:S02]  /*0e30*/  IADD3 R3, PT, PT, R14.reuse, 0x4, RZ ;  /* 0x000000040e037810 */ /* 0x040fe40007ffe0ff */
[----:B------:R-:W-:-:S03]  /*0e40*/  IADD3 R14, PT, PT, R14, 0x2, RZ ;  /* 0x000000020e0e7810 */ /* 0x000fc60007ffe0ff */
[----:B------:R-:W-:-:S04]  /*0e50*/  IMAD R3, R0, R3, R8 ;  /* 0x0000000300037224 */ /* 0x000fc800078e0208 */
[----:B------:R-:W-:Y:S02]  /*0e60*/  IMAD.IADD R5, R0, 0x1, R3 ;  /* 0x0000000100057824 */ /* 0x000fe400078e0203 */
[C-C-:B------:R-:W-:Y:S02]  /*0e70*/  IMAD R3, R4.reuse, R3, R10.reuse ;  /* 0x0000000304037224 */ /* 0x140fe400078e020a */
[----:B------:R-:W-:-:S03]  /*0e80*/  IMAD R9, R4, R5, R10 ;  /* 0x0000000504097224 */ /* 0x000fc600078e020a */
[----:B------:R-:W-:Y:S01]  /*0e90*/  I2FP.F32.S32 R5, R3 ;  /* 0x0000000300057245 */ /* 0x000fe20000201400 */
[----:B0-----:R-:W-:-:S04]  /*0ea0*/  IMAD.WIDE R2, R3, 0x4, R6 ;  /* 0x0000000403027825 */ /* 0x001fc800078e0206 */
[----:B------:R-:W-:Y:S01]  /*0eb0*/  IMAD.WIDE R6, R9, 0x4, R6 ;  /* 0x0000000409067825 */ /* 0x000fe200078e0206 */
[----:B------:R-:W-:Y:S01]  /*0ec0*/  I2FP.F32.S32 R9, R9 ;  /* 0x0000000900097245 */ /* 0x000fe20000201400 */
[----:B------:R0:W-:Y:S04]  /*0ed0*/  STG.E desc[UR4][R2.64], R5 ;  /* 0x0000000502007986 */ /* 0x0001e8000c101904 */
[----:B------:R0:W-:Y:S02]  /*0ee0*/  STG.E desc[UR4][R6.64], R9 ;  /* 0x0000000906007986 */ /* 0x0001e4000c101904 */
.L_x_63:
[----:B------:R-:W-:Y:S05]  /*0ef0*/  BSYNC.RECONVERGENT B1 ;  /* 0x0000000000017941 */ /* 0x000fea0003800200 */
.L_x_62:
[----:B------:R-:W-:Y:S05]  /*0f00*/  @P1 EXIT ;  /* 0x000000000000194d */ /* 0x000fea0003800000 */
[----:B0-----:R-:W0:Y:S01]  /*0f10*/  LDC.64 R2, c[0x0][0x380] ;  /* 0x0000e000ff027b82 */ /* 0x001e220000000a00 */
[----:B------:R-:W-:-:S05]  /*0f20*/  IADD3 R5, PT, PT, R14, 0x4, RZ ;  /* 0x000000040e057810 */ /* 0x000fca0007ffe0ff */
[----:B------:R-:W-:-:S04]  /*0f30*/  IMAD R5, R0, R5, R8 ;  /* 0x0000000500057224 */ /* 0x000fc800078e0208 */
[----:B------:R-:W-:-:S04]  /*0f40*/  IMAD R5, R4, R5, R10 ;  /* 0x0000000504057224 */ /* 0x000fc800078e020a */
[----:B0-----:R-:W-:Y:S01]  /*0f50*/  IMAD.WIDE R2, R5, 0x4, R2 ;  /* 0x0000000405027825 */ /* 0x001fe200078e0202 */
[----:B------:R-:W-:-:S05]  /*0f60*/  I2FP.F32.S32 R5, R5 ;  /* 0x0000000500057245 */ /* 0x000fca0000201400 */
[----:B------:R-:W-:Y:S01]  /*0f70*/  STG.E desc[UR4][R2.64], R5 ;  /* 0x0000000502007986 */ /* 0x000fe2000c101904 */
[----:B------:R-:W-:Y:S05]  /*0f80*/  EXIT ;  /* 0x000000000000794d */ /* 0x000fea0003800000 */
.L_x_64:
        /* <DEDUP_REMOVED lines=15> */
.L_x_77:


//--------------------- .nv.shared.reserved.0     --------------------------
	.section	.nv.shared.reserved.0,"aw",@nobits
	.weak		__nv_reservedSMEM_offset_0_alias
	.size		__nv_reservedSMEM_offset_0_alias, 0, 64
	.other		__nv_reservedSMEM_offset_0_alias,@"STO_CUDA_RESERVED_SHARED STV_DEFAULT"
__nv_reservedSMEM_offset_0_alias:
	.zero		0
	.zero		64


//--------------------- .nv.constant0.unpack_back --------------------------
	.section	.nv.constant0.unpack_back,"a",@progbits
	.sectionflags	@""
	.align	4
.nv.constant0.unpack_back:
	.zero		928


//--------------------- .nv.constant0.pack_back   --------------------------
	.section	.nv.constant0.pack_back,"a",@progbits
	.sectionflags	@""
	.align	4
.nv.constant0.pack_back:
	.zero		928


//--------------------- .nv.constant0.unpack_front --------------------------
	.section	.nv.constant0.unpack_front,"a",@progbits
	.sectionflags	@""
	.align	4
.nv.constant0.unpack_front:
	.zero		928


//--------------------- .nv.constant0.pack_front  --------------------------
	.section	.nv.constant0.pack_front,"a",@progbits
	.sectionflags	@""
	.align	4
.nv.constant0.pack_front:
	.zero		928


//--------------------- .nv.constant0.unpack_east --------------------------
	.section	.nv.constant0.unpack_east,"a",@progbits
	.sectionflags	@""
	.align	4
.nv.constant0.unpack_east:
	.zero		928


//--------------------- .nv.constant0.pack_east   --------------------------
	.section	.nv.constant0.pack_east,"a",@progbits
	.sectionflags	@""
	.align	4
.nv.constant0.pack_east:
	.zero		928


//--------------------- .nv.constant0.unpack_west --------------------------
	.section	.nv.constant0.unpack_west,"a",@progbits
	.sectionflags	@""
	.align	4
.nv.constant0.unpack_west:
	.zero		928


//--------------------- .nv.constant0.pack_west   --------------------------
	.section	.nv.constant0.pack_west,"a",@progbits
	.sectionflags	@""
	.align	4
.nv.constant0.pack_west:
	.zero		928


//--------------------- .nv.constant0.unpack_north --------------------------
	.section	.nv.constant0.unpack_north,"a",@progbits
	.sectionflags	@""
	.align	4
.nv.constant0.unpack_north:
	.zero		928


//--------------------- .nv.constant0.pack_north  --------------------------
	.section	.nv.constant0.pack_north,"a",@progbits
	.sectionflags	@""
	.align	4
.nv.constant0.pack_north:
	.zero		928


//--------------------- .nv.constant0.unpack_south --------------------------
	.section	.nv.constant0.unpack_south,"a",@progbits
	.sectionflags	@""
	.align	4
.nv.constant0.unpack_south:
	.zero		928


//--------------------- .nv.constant0.pack_south  --------------------------
	.section	.nv.constant0.pack_south,"a",@progbits
	.sectionflags	@""
	.align	4
.nv.constant0.pack_south:
	.zero		928


//--------------------- .nv.constant0.kselect     --------------------------
	.section	.nv.constant0.kselect,"a",@progbits
	.sectionflags	@""
	.align	4
.nv.constant0.kselect:
	.zero		916


//--------------------- SYMBOLS --------------------------

	.type		.nv.reservedSmem.offset0,@object
	.size		.nv.reservedSmem.offset0,0x4
